	.target	sm_90a

	.elftype	@"ET_EXEC"


//--------------------- .note.nv.tkinfo           --------------------------
	.section	.note.nv.tkinfo,"",@"SHT_NOTE"
	.sectionflags	@"SHF_NOTE_NV_TKINFO"
	.tkinfo
        /*0018*/ 	.word	0x00000002
        /*0030*/ 	.string	""
        /*0030*/ 	.string	"ptxas"
        /*0030*/ 	.string	"Cuda compilation tools, release 13.0, V13.0.88"
        /*0030*/ 	.string	"Build cuda_13.0.r13.0/compiler.36424714_0"
        /*0030*/ 	.string	"-arch sm_90a -m 64 "



//--------------------- .note.nv.cuinfo           --------------------------
	.section	.note.nv.cuinfo,"",@"SHT_NOTE"
	.sectionflags	@"SHF_NOTE_NV_CUINFO"
        /*0018*/ 	.short	0x0002
        /*001a*/ 	.short	0x005a
        /*001c*/ 	.short	0x0082
	.zero		2


//--------------------- .nv.info                  --------------------------
	.section	.nv.info,"",@"SHT_CUDA_INFO"
	.align	4


	//----- nvinfo : EIATTR_REGCOUNT
	.align		4
        /*0000*/ 	.byte	0x04, 0x2f
        /*0002*/ 	.short	(.L_15 - .L_14)
	.align		4
.L_14:
        /*0004*/ 	.word	index@(_ZN7cutlass13device_kernelINS_4gemm6kernel13GemmUniversalIN4cute5tupleIJiiiiEEENS1_10collective13CollectiveMmaINS1_34MainloopSm90TmaGmmaWarpSpecializedILi5ENS5_IJNS4_1CILi1EEESB_SB_EEENS1_32KernelTmaWarpSpecializedPingpongEEENS5_IJNSA_ILi64EEENSA_ILi256EEESF_EEENS_10bfloat16_tENS5_IJSB_llEEESI_SJ_NS4_8TiledMMAINS4_8MMA_AtomIJNS4_4SM904GMMA28MMA_64x256x16_F32BF16BF16_SSILNSN_5MajorE1ELSP_1ELNSN_7ScaleInE1ELSQ_1EEEEEENS4_6LayoutISC_NS5_IJNSA_ILi0EEESU_SU_EEEEENS5_IJNS4_10UnderscoreESX_SX_EEEEENS4_13SM90_TMA_LOADENS4_14ComposedLayoutINS4_7SwizzleILi3ELi4ELi3EEENS4_18smem_ptr_flag_bitsILi16EEENST_INS5_IJSF_NSA_ILi8EEEEEENS5_IJSB_SF_EEEEEEEvNS4_8identityES10_S1A_vS1B_EENS_8epilogue10collective6detail29Sm90TmaWarpSpecializedAdapterINS1E_15DefaultEpilogueISI_NS5_IJlSB_lEEES1I_NS1D_6thread17LinearCombinationISI_Li1EffLNS1J_9ScaleType4KindE0ELNS_15FloatRoundStyleE2ESI_EENS1_15EpilogueDefaultEEEEEvvEEEEvNT_6ParamsE)
        /*0008*/ 	.word	0x000000a8


	//----- nvinfo : EIATTR_FRAME_SIZE
	.align		4
.L_15:
        /*000c*/ 	.byte	0x04, 0x11
        /*000e*/ 	.short	(.L_17 - .L_16)
	.align		4
.L_16:
        /*0010*/ 	.word	index@(_ZN7cutlass13device_kernelINS_4gemm6kernel13GemmUniversalIN4cute5tupleIJiiiiEEENS1_10collective13CollectiveMmaINS1_34MainloopSm90TmaGmmaWarpSpecializedILi5ENS5_IJNS4_1CILi1EEESB_SB_EEENS1_32KernelTmaWarpSpecializedPingpongEEENS5_IJNSA_ILi64EEENSA_ILi256EEESF_EEENS_10bfloat16_tENS5_IJSB_llEEESI_SJ_NS4_8TiledMMAINS4_8MMA_AtomIJNS4_4SM904GMMA28MMA_64x256x16_F32BF16BF16_SSILNSN_5MajorE1ELSP_1ELNSN_7ScaleInE1ELSQ_1EEEEEENS4_6LayoutISC_NS5_IJNSA_ILi0EEESU_SU_EEEEENS5_IJNS4_10UnderscoreESX_SX_EEEEENS4_13SM90_TMA_LOADENS4_14ComposedLayoutINS4_7SwizzleILi3ELi4ELi3EEENS4_18smem_ptr_flag_bitsILi16EEENST_INS5_IJSF_NSA_ILi8EEEEEENS5_IJSB_SF_EEEEEEEvNS4_8identityES10_S1A_vS1B_EENS_8epilogue10collective6detail29Sm90TmaWarpSpecializedAdapterINS1E_15DefaultEpilogueISI_NS5_IJlSB_lEEES1I_NS1D_6thread17LinearCombinationISI_Li1EffLNS1J_9ScaleType4KindE0ELNS_15FloatRoundStyleE2ESI_EENS1_15EpilogueDefaultEEEEEvvEEEEvNT_6ParamsE)
        /*0014*/ 	.word	0x00000008


	//----- nvinfo : EIATTR_MIN_STACK_SIZE
	.align		4
.L_17:
        /*0018*/ 	.byte	0x04, 0x12
        /*001a*/ 	.short	(.L_19 - .L_18)
	.align		4
.L_18:
        /*001c*/ 	.word	index@(_ZN7cutlass13device_kernelINS_4gemm6kernel13GemmUniversalIN4cute5tupleIJiiiiEEENS1_10collective13CollectiveMmaINS1_34MainloopSm90TmaGmmaWarpSpecializedILi5ENS5_IJNS4_1CILi1EEESB_SB_EEENS1_32KernelTmaWarpSpecializedPingpongEEENS5_IJNSA_ILi64EEENSA_ILi256EEESF_EEENS_10bfloat16_tENS5_IJSB_llEEESI_SJ_NS4_8TiledMMAINS4_8MMA_AtomIJNS4_4SM904GMMA28MMA_64x256x16_F32BF16BF16_SSILNSN_5MajorE1ELSP_1ELNSN_7ScaleInE1ELSQ_1EEEEEENS4_6LayoutISC_NS5_IJNSA_ILi0EEESU_SU_EEEEENS5_IJNS4_10UnderscoreESX_SX_EEEEENS4_13SM90_TMA_LOADENS4_14ComposedLayoutINS4_7SwizzleILi3ELi4ELi3EEENS4_18smem_ptr_flag_bitsILi16EEENST_INS5_IJSF_NSA_ILi8EEEEEENS5_IJSB_SF_EEEEEEEvNS4_8identityES10_S1A_vS1B_EENS_8epilogue10collective6detail29Sm90TmaWarpSpecializedAdapterINS1E_15DefaultEpilogueISI_NS5_IJlSB_lEEES1I_NS1D_6thread17LinearCombinationISI_Li1EffLNS1J_9ScaleType4KindE0ELNS_15FloatRoundStyleE2ESI_EENS1_15EpilogueDefaultEEEEEvvEEEEvNT_6ParamsE)
        /*0020*/ 	.word	0x00000008
.L_19:


//--------------------- .nv.compat                --------------------------
	.section	.nv.compat,"",@"SHT_CUDA_COMPAT_INFO"
	.align	4
        /*0000*/ 	.byte	0x02, 0x09, 0x01, 0x00, 0x02, 0x02, 0x04, 0x00, 0x02, 0x05, 0x05, 0x00, 0x03, 0x07, 0x01, 0x01
        /*0010*/ 	.byte	0x02, 0x03, 0x01, 0x00, 0x02, 0x06, 0x01, 0x00, 0x04, 0x0b, 0x08, 0x00, 0x00, 0x00, 0x00, 0x00
        /*0020*/ 	.byte	0x00, 0x00, 0x00, 0x00


//--------------------- .nv.info._ZN7cutlass13device_kernelINS_4gemm6kernel13GemmUniversalIN4cute5tupleIJiiiiEEENS1_10collective13CollectiveMmaINS1_34MainloopSm90TmaGmmaWarpSpecializedILi5ENS5_IJNS4_1CILi1EEESB_SB_EEENS1_32KernelTmaWarpSpecializedPingpongEEENS5_IJNSA_ILi64EEENSA_ILi256EEESF_EEENS_10bfloat16_tENS5_IJSB_llEEESI_SJ_NS4_8TiledMMAINS4_8MMA_AtomIJNS4_4SM904GMMA28MMA_64x256x16_F32BF16BF16_SSILNSN_5MajorE1ELSP_1ELNSN_7ScaleInE1ELSQ_1EEEEEENS4_6LayoutISC_NS5_IJNSA_ILi0EEESU_SU_EEEEENS5_IJNS4_10UnderscoreESX_SX_EEEEENS4_13SM90_TMA_LOADENS4_14ComposedLayoutINS4_7SwizzleILi3ELi4ELi3EEENS4_18smem_ptr_flag_bitsILi16EEENST_INS5_IJSF_NSA_ILi8EEEEEENS5_IJSB_SF_EEEEEEEvNS4_8identityES10_S1A_vS1B_EENS_8epilogue10collective6detail29Sm90TmaWarpSpecializedAdapterINS1E_15DefaultEpilogueISI_NS5_IJlSB_lEEES1I_NS1D_6thread17LinearCombinationISI_Li1EffLNS1J_9ScaleType4KindE0ELNS_15FloatRoundStyleE2ESI_EENS1_15EpilogueDefaultEEEEEvvEEEEvNT_6ParamsE --------------------------
	.section	.nv.info._ZN7cutlass13device_kernelINS_4gemm6kernel13GemmUniversalIN4cute5tupleIJiiiiEEENS1_10collective13CollectiveMmaINS1_34MainloopSm90TmaGmmaWarpSpecializedILi5ENS5_IJNS4_1CILi1EEESB_SB_EEENS1_32KernelTmaWarpSpecializedPingpongEEENS5_IJNSA_ILi64EEENSA_ILi256EEESF_EEENS_10bfloat16_tENS5_IJSB_llEEESI_SJ_NS4_8TiledMMAINS4_8MMA_AtomIJNS4_4SM904GMMA28MMA_64x256x16_F32BF16BF16_SSILNSN_5MajorE1ELSP_1ELNSN_7ScaleInE1ELSQ_1EEEEEENS4_6LayoutISC_NS5_IJNSA_ILi0EEESU_SU_EEEEENS5_IJNS4_10UnderscoreESX_SX_EEEEENS4_13SM90_TMA_LOADENS4_14ComposedLayoutINS4_7SwizzleILi3ELi4ELi3EEENS4_18smem_ptr_flag_bitsILi16EEENST_INS5_IJSF_NSA_ILi8EEEEEENS5_IJSB_SF_EEEEEEEvNS4_8identityES10_S1A_vS1B_EENS_8epilogue10collective6detail29Sm90TmaWarpSpecializedAdapterINS1E_15DefaultEpilogueISI_NS5_IJlSB_lEEES1I_NS1D_6thread17LinearCombinationISI_Li1EffLNS1J_9ScaleType4KindE0ELNS_15FloatRoundStyleE2ESI_EENS1_15EpilogueDefaultEEEEEvvEEEEvNT_6ParamsE,"",@"SHT_CUDA_INFO"
	.sectionflags	@""
	.align	4


	//----- nvinfo : EIATTR_CUDA_API_VERSION
	.align		4
        /*0000*/ 	.byte	0x04, 0x37
        /*0002*/ 	.short	(.L_21 - .L_20)
.L_20:
        /*0004*/ 	.word	0x00000082


	//----- nvinfo : EIATTR_KPARAM_INFO
	.align		4
.L_21:
        /*0008*/ 	.byte	0x04, 0x17
        /*000a*/ 	.short	(.L_23 - .L_22)
.L_22:
        /*000c*/ 	.word	0x00000000
        /*0010*/ 	.short	0x0000
        /*0012*/ 	.short	0x0070
        /*0014*/ 	.byte	0x00, 0xf0, 0x01, 0x10


	//----- nvinfo : EIATTR_SPARSE_MMA_MASK
	.align		4
.L_23:
        /*0018*/ 	.byte	0x03, 0x50
        /*001a*/ 	.short	0x0000


	//----- nvinfo : EIATTR_MAXREG_COUNT
	.align		4
        /*001c*/ 	.byte	0x03, 0x1b
        /*001e*/ 	.short	0x00a8


	//----- nvinfo : EIATTR_NUM_BARRIERS
	.align		4
        /*0020*/ 	.byte	0x02, 0x4c
        /*0022*/ 	.byte	0x01
	.zero		1


	//----- nvinfo : EIATTR_EXTERNS
	.align		4
        /*0024*/ 	.byte	0x04, 0x0f
        /*0026*/ 	.short	(.L_25 - .L_24)


	//   ....[0]....
	.align		4
.L_24:
        /*0028*/ 	.word	index@(__assertfail)


	//----- nvinfo : EIATTR_ANNOTATIONS
	.align		4
.L_25:
        /*002c*/ 	.byte	0x04, 0x55
        /*002e*/ 	.short	(.L_27 - .L_26)


	//   ....[0]....
.L_26:
        /*0030*/ 	.word	0x00000001
        /*0034*/ 	.byte	0xf0, 0x0a, 0x00, 0x00, 0x01, 0x00, 0x00, 0x00, 0xd0, 0x9c, 0x00, 0x00, 0x01, 0x00, 0x00, 0x00
        /*0044*/ 	.byte	0x00, 0xaa, 0x00, 0x00


	//----- nvinfo : EIATTR_MERCURY_ISA_VERSION
	.align		4
.L_27:
        /*0048*/ 	.byte	0x03, 0x5f
        /*004a*/ 	.short	0x0101


	//----- nvinfo : EIATTR_INT_WARP_WIDE_INSTR_OFFSETS
	.align		4
        /*004c*/ 	.byte	0x04, 0x31
        /*004e*/ 	.short	(.L_29 - .L_28)


	//   ....[0]....
.L_28:
        /*0050*/ 	.word	0x00000400


	//   ....[1]....
        /*0054*/ 	.word	0x00000420


	//   ....[2]....
        /*0058*/ 	.word	0x000004a0


	//   ....[3]....
        /*005c*/ 	.word	0x000004b0


	//   ....[4]....
        /*0060*/ 	.word	0x000004c0


	//   ....[5]....
        /*0064*/ 	.word	0x000004e0


	//   ....[6]....
        /*0068*/ 	.word	0x00000570


	//   ....[7]....
        /*006c*/ 	.word	0x00000590


	//----- nvinfo : EIATTR_COOP_GROUP_MASK_REGIDS
	.align		4
.L_29:
        /*0070*/ 	.byte	0x04, 0x29
        /*0072*/ 	.short	(.L_31 - .L_30)


	//   ....[0]....
.L_30:
        /*0074*/ 	.word	0xffffffff


	//   ....[1]....
        /*0078*/ 	.word	0xffffffff


	//   ....[2]....
        /*007c*/ 	.word	0xffffffff


	//   ....[3]....
        /*0080*/ 	.word	0xffffffff


	//   ....[4]....
        /*0084*/ 	.word	0xffffffff


	//   ....[5]....
        /*0088*/ 	.word	0xffffffff


	//----- nvinfo : EIATTR_COOP_GROUP_INSTR_OFFSETS
	.align		4
.L_31:
        /*008c*/ 	.byte	0x04, 0x28
        /*008e*/ 	.short	(.L_33 - .L_32)


	//   ....[0]....
.L_32:
        /*0090*/ 	.word	0x00000070


	//   ....[1]....
        /*0094*/ 	.word	0x00000080


	//   ....[2]....
        /*0098*/ 	.word	0x00000140


	//   ....[3]....
        /*009c*/ 	.word	0x000002f0


	//   ....[4]....
        /*00a0*/ 	.word	0x00000330


	//   ....[5]....
        /*00a4*/ 	.word	0x00000380


	//----- nvinfo : EIATTR_REG_RECONFIG
	.align		4
.L_33:
        /*00a8*/ 	.byte	0x01, 0x54
	.zero		2


	//----- nvinfo : EIATTR_SYSCALL_OFFSETS
	.align		4
        /*00ac*/ 	.byte	0x04, 0x46
        /*00ae*/ 	.short	(.L_35 - .L_34)


	//   ....[0]....
.L_34:
        /*00b0*/ 	.word	0x000015a0


	//----- nvinfo : EIATTR_MBARRIER_INSTR_OFFSETS
	.align		4
.L_35:
        /*00b4*/ 	.byte	0x04, 0x39
        /*00b6*/ 	.short	(.L_37 - .L_36)


	//   ....[0]....
.L_36:
        /*00b8*/ 	.word	0x00000240
        /*00bc*/ 	.word	0x000000ff
        /*00c0*/ 	.word	0x00000000
        /*00c4*/ 	.short	0x0100
        /*00c6*/ 	.byte	0x08
	.zero		1


	//   ....[1]....
        /*00c8*/ 	.word	0x00000250
        /*00cc*/ 	.word	0x000000ff
        /*00d0*/ 	.word	0x00000028
        /*00d4*/ 	.short	0x0100
        /*00d6*/ 	.byte	0x08
	.zero		1


	//   ....[2]....
        /*00d8*/ 	.word	0x00000260
        /*00dc*/ 	.word	0x000000ff
        /*00e0*/ 	.word	0x00000008
        /*00e4*/ 	.short	0x0100
        /*00e6*/ 	.byte	0x08
	.zero		1


	//   ....[3]....
        /*00e8*/ 	.word	0x00000270
        /*00ec*/ 	.word	0x000000ff
        /*00f0*/ 	.word	0x00000030
        /*00f4*/ 	.short	0x0100
        /*00f6*/ 	.byte	0x08
	.zero		1


	//   ....[4]....
        /*00f8*/ 	.word	0x00000280
        /*00fc*/ 	.word	0x000000ff
        /*0100*/ 	.word	0x00000010
        /*0104*/ 	.short	0x0100
        /*0106*/ 	.byte	0x08
	.zero		1


	//   ....[5]....
        /*0108*/ 	.word	0x00000290
        /*010c*/ 	.word	0x000000ff
        /*0110*/ 	.word	0x00000038
        /*0114*/ 	.short	0x0100
        /*0116*/ 	.byte	0x08
	.zero		1


	//   ....[6]....
        /*0118*/ 	.word	0x000002a0
        /*011c*/ 	.word	0x000000ff
        /*0120*/ 	.word	0x00000018
        /*0124*/ 	.short	0x0100
        /*0126*/ 	.byte	0x08
	.zero		1


	//   ....[7]....
        /*0128*/ 	.word	0x000002b0
        /*012c*/ 	.word	0x000000ff
        /*0130*/ 	.word	0x00000040
        /*0134*/ 	.short	0x0100
        /*0136*/ 	.byte	0x08
	.zero		1


	//   ....[8]....
        /*0138*/ 	.word	0x000002c0
        /*013c*/ 	.word	0x000000ff
        /*0140*/ 	.word	0x00000020
        /*0144*/ 	.short	0x0100
        /*0146*/ 	.byte	0x08
	.zero		1


	//   ....[9]....
        /*0148*/ 	.word	0x000002d0
        /*014c*/ 	.word	0x000000ff
        /*0150*/ 	.word	0x00000048
        /*0154*/ 	.short	0x0100
        /*0156*/ 	.byte	0x08
	.zero		1


	//   ....[10]....
        /*0158*/ 	.word	0x000005d0
        /*015c*/ 	.word	0x000000ff
        /*0160*/ 	.word	0x00000080
        /*0164*/ 	.short	0x0100
        /*0166*/ 	.byte	0x08
	.zero		1


	//   ....[11]....
        /*0168*/ 	.word	0x00000640
        /*016c*/ 	.word	0x000000ff
        /*0170*/ 	.word	0x00000088
        /*0174*/ 	.short	0x0100
        /*0176*/ 	.byte	0x08
	.zero		1


	//   ....[12]....
        /*0178*/ 	.word	0x00000660
        /*017c*/ 	.word	0x000000ff
        /*0180*/ 	.word	0x00000060
        /*0184*/ 	.short	0x0100
        /*0186*/ 	.byte	0x09
	.zero		1


	//   ....[13]....
        /*0188*/ 	.word	0x00000670
        /*018c*/ 	.word	0x000000ff
        /*0190*/ 	.word	0x00000068
        /*0194*/ 	.short	0x0100
        /*0196*/ 	.byte	0x09
	.zero		1


	//   ....[14]....
        /*0198*/ 	.word	0x00000680
        /*019c*/ 	.word	0x000000ff
        /*01a0*/ 	.word	0x00000070
        /*01a4*/ 	.short	0x0100
        /*01a6*/ 	.byte	0x09
	.zero		1


	//   ....[15]....
        /*01a8*/ 	.word	0x00000690
        /*01ac*/ 	.word	0x000000ff
        /*01b0*/ 	.word	0x00000078
        /*01b4*/ 	.short	0x0100
        /*01b6*/ 	.byte	0x09
	.zero		1


	//   ....[16]....
        /*01b8*/ 	.word	0x00001480
        /*01bc*/ 	.word	0x0000009d
        /*01c0*/ 	.word	0x00000000
        /*01c4*/ 	.short	0x010a
        /*01c6*/ 	.byte	0x2a
	.zero		1


	//   ....[17]....
        /*01c8*/ 	.word	0x00001620
        /*01cc*/ 	.word	0x00000003
        /*01d0*/ 	.word	0x00000000
        /*01d4*/ 	.short	0x010a
        /*01d6*/ 	.byte	0x3f
	.zero		1


	//   ....[18]....
        /*01d8*/ 	.word	0x00001680
        /*01dc*/ 	.word	0x00000003
        /*01e0*/ 	.word	0x00000000
        /*01e4*/ 	.short	0x010a
        /*01e6*/ 	.byte	0x3f
	.zero		1


	//   ....[19]....
        /*01e8*/ 	.word	0x00001a00
        /*01ec*/ 	.word	0x000000ff
        /*01f0*/ 	.word	0x00000000
        /*01f4*/ 	.short	0x010a
        /*01f6*/ 	.byte	0x04
	.zero		1


	//   ....[20]....
        /*01f8*/ 	.word	0x00001a40
        /*01fc*/ 	.word	0x000000ff
        /*0200*/ 	.word	0x00000000
        /*0204*/ 	.short	0x010a
        /*0206*/ 	.byte	0x04
	.zero		1


	//   ....[21]....
        /*0208*/ 	.word	0x00001cd0
        /*020c*/ 	.word	0x000000ff
        /*0210*/ 	.word	0x00000000
        /*0214*/ 	.short	0x0101
        /*0216*/ 	.byte	0x04
	.zero		1


	//   ....[22]....
        /*0218*/ 	.word	0x00001dc0
        /*021c*/ 	.word	0x0000009e
        /*0220*/ 	.word	0x00000000
        /*0224*/ 	.short	0x0101
        /*0226*/ 	.byte	0x2d
	.zero		1


	//   ....[23]....
        /*0228*/ 	.word	0x00001e90
        /*022c*/ 	.word	0x000000ff
        /*0230*/ 	.word	0x00000000
        /*0234*/ 	.short	0x0101
        /*0236*/ 	.byte	0x06
	.zero		1


	//   ....[24]....
        /*0238*/ 	.word	0x00001f40
        /*023c*/ 	.word	0x0000009d
        /*0240*/ 	.word	0x00000010
        /*0244*/ 	.short	0x010a
        /*0246*/ 	.byte	0x2a
	.zero		1


	//   ....[25]....
        /*0248*/ 	.word	0x00009cf0
        /*024c*/ 	.word	0x000000a0
        /*0250*/ 	.word	0x00000000
        /*0254*/ 	.short	0x0101
        /*0256*/ 	.byte	0x2d
	.zero		1


	//   ....[26]....
        /*0258*/ 	.word	0x0000a690
        /*025c*/ 	.word	0x0000000a
        /*0260*/ 	.word	0x00000028
        /*0264*/ 	.short	0x010a
        /*0266*/ 	.byte	0x3f
	.zero		1


	//   ....[27]....
        /*0268*/ 	.word	0x0000ab10
        /*026c*/ 	.word	0x00000005
        /*0270*/ 	.word	0x00000088
        /*0274*/ 	.short	0x0101
        /*0276*/ 	.byte	0x3f
	.zero		1


	//   ....[28]....
        /*0278*/ 	.word	0x0000b290
        /*027c*/ 	.word	0x00000009
        /*0280*/ 	.word	0x00000000
        /*0284*/ 	.short	0x010a
        /*0286*/ 	.byte	0x3f
	.zero		1


	//   ....[29]....
        /*0288*/ 	.word	0x0000b310
        /*028c*/ 	.word	0x00000008
        /*0290*/ 	.word	0x00000000
        /*0294*/ 	.short	0x010a
        /*0296*/ 	.byte	0x3f
	.zero		1


	//   ....[30]....
        /*0298*/ 	.word	0x0000b3a0
        /*029c*/ 	.word	0x00000009
        /*02a0*/ 	.word	0x00000000
        /*02a4*/ 	.short	0x010a
        /*02a6*/ 	.byte	0x3f
	.zero		1


	//   ....[31]....
        /*02a8*/ 	.word	0x0000b430
        /*02ac*/ 	.word	0x00000006
        /*02b0*/ 	.word	0x00000000
        /*02b4*/ 	.short	0x010a
        /*02b6*/ 	.byte	0x3f
	.zero		1


	//   ....[32]....
        /*02b8*/ 	.word	0x0000b4c0
        /*02bc*/ 	.word	0x00000003
        /*02c0*/ 	.word	0x00000000
        /*02c4*/ 	.short	0x010a
        /*02c6*/ 	.byte	0x3f
	.zero		1


	//   ....[33]....
        /*02c8*/ 	.word	0x0000b520
        /*02cc*/ 	.word	0x0000009f
        /*02d0*/ 	.word	0x00000000
        /*02d4*/ 	.short	0x010a
        /*02d6*/ 	.byte	0x3f
	.zero		1


	//   ....[34]....
        /*02d8*/ 	.word	0x0000b570
        /*02dc*/ 	.word	0x00000003
        /*02e0*/ 	.word	0x00000000
        /*02e4*/ 	.short	0x010a
        /*02e6*/ 	.byte	0x3f
	.zero		1


	//   ....[35]....
        /*02e8*/ 	.word	0x0000b5d0
        /*02ec*/ 	.word	0x00000004
        /*02f0*/ 	.word	0x00000000
        /*02f4*/ 	.short	0x010a
        /*02f6*/ 	.byte	0x3f
	.zero		1


	//   ....[36]....
        /*02f8*/ 	.word	0x0000b620
        /*02fc*/ 	.word	0x0000009f
        /*0300*/ 	.word	0x00000010
        /*0304*/ 	.short	0x010a
        /*0306*/ 	.byte	0x3f
	.zero		1


	//   ....[37]....
        /*0308*/ 	.word	0x0000b6f0
        /*030c*/ 	.word	0x0000000a
        /*0310*/ 	.word	0x00000028
        /*0314*/ 	.short	0x010a
        /*0316*/ 	.byte	0x3f
	.zero		1


	//   ....[38]....
        /*0318*/ 	.word	0x0000b7c0
        /*031c*/ 	.word	0x00000009
        /*0320*/ 	.word	0x00000000
        /*0324*/ 	.short	0x010a
        /*0326*/ 	.byte	0x3f
	.zero		1


	//   ....[39]....
        /*0328*/ 	.word	0x0000b810
        /*032c*/ 	.word	0x00000008
        /*0330*/ 	.word	0x00000000
        /*0334*/ 	.short	0x010a
        /*0336*/ 	.byte	0x3f
	.zero		1


	//   ....[40]....
        /*0338*/ 	.word	0x0000b860
        /*033c*/ 	.word	0x00000009
        /*0340*/ 	.word	0x00000000
        /*0344*/ 	.short	0x010a
        /*0346*/ 	.byte	0x3f
	.zero		1


	//   ....[41]....
        /*0348*/ 	.word	0x0000b8b0
        /*034c*/ 	.word	0x00000006
        /*0350*/ 	.word	0x00000000
        /*0354*/ 	.short	0x010a
        /*0356*/ 	.byte	0x3f
	.zero		1


	//----- nvinfo : EIATTR_NUM_MBARRIERS
	.align		4
.L_37:
        /*0358*/ 	.byte	0x03, 0x38
        /*035a*/ 	.short	0x0010


	//----- nvinfo : EIATTR_EXIT_INSTR_OFFSETS
	.align		4
        /*035c*/ 	.byte	0x04, 0x1c
        /*035e*/ 	.short	(.L_39 - .L_38)


	//   ....[0]....
.L_38:
        /*0360*/ 	.word	0x000011a0


	//   ....[1]....
        /*0364*/ 	.word	0x00001200


	//   ....[2]....
        /*0368*/ 	.word	0x0000a380


	//   ....[3]....
        /*036c*/ 	.word	0x0000a3b0


	//   ....[4]....
        /*0370*/ 	.word	0x0000b510


	//----- nvinfo : EIATTR_MAX_THREADS
	.align		4
.L_39:
        /*0374*/ 	.byte	0x04, 0x05
        /*0376*/ 	.short	(.L_41 - .L_40)
.L_40:
        /*0378*/ 	.word	0x00000180
        /*037c*/ 	.word	0x00000001
        /*0380*/ 	.word	0x00000001


	//----- nvinfo : EIATTR_CRS_STACK_SIZE
	.align		4
.L_41:
        /*0384*/ 	.byte	0x04, 0x1e
        /*0386*/ 	.short	(.L_43 - .L_42)
.L_42:
        /*0388*/ 	.word	0x00000000


	//----- nvinfo : EIATTR_CBANK_PARAM_SIZE
	.align		4
.L_43:
        /*038c*/ 	.byte	0x03, 0x19
        /*038e*/ 	.short	0x0470


	//----- nvinfo : EIATTR_PARAM_CBANK
	.align		4
        /*0390*/ 	.byte	0x04, 0x0a
        /*0392*/ 	.short	(.L_45 - .L_44)
	.align		4
.L_44:
        /*0394*/ 	.word	index@(.nv.constant0._ZN7cutlass13device_kernelINS_4gemm6kernel13GemmUniversalIN4cute5tupleIJiiiiEEENS1_10collective13CollectiveMmaINS1_34MainloopSm90TmaGmmaWarpSpecializedILi5ENS5_IJNS4_1CILi1EEESB_SB_EEENS1_32KernelTmaWarpSpecializedPingpongEEENS5_IJNSA_ILi64EEENSA_ILi256EEESF_EEENS_10bfloat16_tENS5_IJSB_llEEESI_SJ_NS4_8TiledMMAINS4_8MMA_AtomIJNS4_4SM904GMMA28MMA_64x256x16_F32BF16BF16_SSILNSN_5MajorE1ELSP_1ELNSN_7ScaleInE1ELSQ_1EEEEEENS4_6LayoutISC_NS5_IJNSA_ILi0EEESU_SU_EEEEENS5_IJNS4_10UnderscoreESX_SX_EEEEENS4_13SM90_TMA_LOADENS4_14ComposedLayoutINS4_7SwizzleILi3ELi4ELi3EEENS4_18smem_ptr_flag_bitsILi16EEENST_INS5_IJSF_NSA_ILi8EEEEEENS5_IJSB_SF_EEEEEEEvNS4_8identityES10_S1A_vS1B_EENS_8epilogue10collective6detail29Sm90TmaWarpSpecializedAdapterINS1E_15DefaultEpilogueISI_NS5_IJlSB_lEEES1I_NS1D_6thread17LinearCombinationISI_Li1EffLNS1J_9ScaleType4KindE0ELNS_15FloatRoundStyleE2ESI_EENS1_15EpilogueDefaultEEEEEvvEEEEvNT_6ParamsE)
        /*0398*/ 	.short	0x0210
        /*039a*/ 	.short	0x0470


	//----- nvinfo : EIATTR_SW_WAR
	.align		4
.L_45:
        /*039c*/ 	.byte	0x04, 0x36
        /*039e*/ 	.short	(.L_47 - .L_46)
.L_46:
        /*03a0*/ 	.word	0x00000008
.L_47:


//--------------------- .nv.callgraph             --------------------------
	.section	.nv.callgraph,"",@"SHT_CUDA_CALLGRAPH"
	.align	4
	.sectionentsize	8
	.align		4
        /*0000*/ 	.word	0x00000000
	.align		4
        /*0004*/ 	.word	0xffffffff
	.align		4
        /*0008*/ 	.word	index@(_ZN7cutlass13device_kernelINS_4gemm6kernel13GemmUniversalIN4cute5tupleIJiiiiEEENS1_10collective13CollectiveMmaINS1_34MainloopSm90TmaGmmaWarpSpecializedILi5ENS5_IJNS4_1CILi1EEESB_SB_EEENS1_32KernelTmaWarpSpecializedPingpongEEENS5_IJNSA_ILi64EEENSA_ILi256EEESF_EEENS_10bfloat16_tENS5_IJSB_llEEESI_SJ_NS4_8TiledMMAINS4_8MMA_AtomIJNS4_4SM904GMMA28MMA_64x256x16_F32BF16BF16_SSILNSN_5MajorE1ELSP_1ELNSN_7ScaleInE1ELSQ_1EEEEEENS4_6LayoutISC_NS5_IJNSA_ILi0EEESU_SU_EEEEENS5_IJNS4_10UnderscoreESX_SX_EEEEENS4_13SM90_TMA_LOADENS4_14ComposedLayoutINS4_7SwizzleILi3ELi4ELi3EEENS4_18smem_ptr_flag_bitsILi16EEENST_INS5_IJSF_NSA_ILi8EEEEEENS5_IJSB_SF_EEEEEEEvNS4_8identityES10_S1A_vS1B_EENS_8epilogue10collective6detail29Sm90TmaWarpSpecializedAdapterINS1E_15DefaultEpilogueISI_NS5_IJlSB_lEEES1I_NS1D_6thread17LinearCombinationISI_Li1EffLNS1J_9ScaleType4KindE0ELNS_15FloatRoundStyleE2ESI_EENS1_15EpilogueDefaultEEEEEvvEEEEvNT_6ParamsE)
	.align		4
        /*000c*/ 	.word	index@(__assertfail)
	.align		4
        /*0010*/ 	.word	0x00000000
	.align		4
        /*0014*/ 	.word	0xfffffffe
	.align		4
        /*0018*/ 	.word	0x00000000
	.align		4
        /*001c*/ 	.word	0xfffffffd
	.align		4
        /*0020*/ 	.word	0x00000000
	.align		4
        /*0024*/ 	.word	0xfffffffc


//--------------------- .nv.constant4             --------------------------
	.section	.nv.constant4,"a",@progbits
	.align	8
	.align		8
.nv.constant4:
        /*0000*/ 	.dword	__assertfail
	.align		8
        /*0008*/ 	.dword	__unnamed_1
	.align		8
        /*0010*/ 	.dword	_ZN40_INTERNAL_212a5bee_4_k_cu_34b60445_201424cuda3std3__45__cpo5beginE
	.align		8
        /*0018*/ 	.dword	_ZN40_INTERNAL_212a5bee_4_k_cu_34b60445_201424cuda3std3__45__cpo3endE
	.align		8
        /*0020*/ 	.dword	_ZN40_INTERNAL_212a5bee_4_k_cu_34b60445_201424cuda3std3__45__cpo6cbeginE
	.align		8
        /*0028*/ 	.dword	_ZN40_INTERNAL_212a5bee_4_k_cu_34b60445_201424cuda3std3__45__cpo4cendE
	.align		8
        /*0030*/ 	.dword	_ZN40_INTERNAL_212a5bee_4_k_cu_34b60445_201424cuda3std3__442_GLOBAL__N__212a5bee_4_k_cu_34b60445_201426ignoreE
	.align		8
        /*0038*/ 	.dword	_ZN40_INTERNAL_212a5bee_4_k_cu_34b60445_201424cuda3std3__419piecewise_constructE
	.align		8
        /*0040*/ 	.dword	_ZN40_INTERNAL_212a5bee_4_k_cu_34b60445_201424cuda3std3__48in_placeE
	.align		8
        /*0048*/ 	.dword	_ZN40_INTERNAL_212a5bee_4_k_cu_34b60445_201424cuda3std6ranges3__45__cpo4swapE
	.align		8
        /*0050*/ 	.dword	_ZN40_INTERNAL_212a5bee_4_k_cu_34b60445_201424cuda3std6ranges3__45__cpo9iter_moveE
	.align		8
        /*0058*/ 	.dword	_ZN40_INTERNAL_212a5bee_4_k_cu_34b60445_201424cute7productE
	.align		8
        /*0060*/ 	.dword	_ZN40_INTERNAL_212a5bee_4_k_cu_34b60445_201424cute1_E
	.align		8
        /*0068*/ 	.dword	$str$22
	.align		8
        /*0070*/ 	.dword	$str$23


//--------------------- .text._ZN7cutlass13device_kernelINS_4gemm6kernel13GemmUniversalIN4cute5tupleIJiiiiEEENS1_10collective13CollectiveMmaINS1_34MainloopSm90TmaGmmaWarpSpecializedILi5ENS5_IJNS4_1CILi1EEESB_SB_EEENS1_32KernelTmaWarpSpecializedPingpongEEENS5_IJNSA_ILi64EEENSA_ILi256EEESF_EEENS_10bfloat16_tENS5_IJSB_llEEESI_SJ_NS4_8TiledMMAINS4_8MMA_AtomIJNS4_4SM904GMMA28MMA_64x256x16_F32BF16BF16_SSILNSN_5MajorE1ELSP_1ELNSN_7ScaleInE1ELSQ_1EEEEEENS4_6LayoutISC_NS5_IJNSA_ILi0EEESU_SU_EEEEENS5_IJNS4_10UnderscoreESX_SX_EEEEENS4_13SM90_TMA_LOADENS4_14ComposedLayoutINS4_7SwizzleILi3ELi4ELi3EEENS4_18smem_ptr_flag_bitsILi16EEENST_INS5_IJSF_NSA_ILi8EEEEEENS5_IJSB_SF_EEEEEEEvNS4_8identityES10_S1A_vS1B_EENS_8epilogue10collective6detail29Sm90TmaWarpSpecializedAdapterINS1E_15DefaultEpilogueISI_NS5_IJlSB_lEEES1I_NS1D_6thread17LinearCombinationISI_Li1EffLNS1J_9ScaleType4KindE0ELNS_15FloatRoundStyleE2ESI_EENS1_15EpilogueDefaultEEEEEvvEEEEvNT_6ParamsE --------------------------
	.section	.text._ZN7cutlass13device_kernelINS_4gemm6kernel13GemmUniversalIN4cute5tupleIJiiiiEEENS1_10collective13CollectiveMmaINS1_34MainloopSm90TmaGmmaWarpSpecializedILi5ENS5_IJNS4_1CILi1EEESB_SB_EEENS1_32KernelTmaWarpSpecializedPingpongEEENS5_IJNSA_ILi64EEENSA_ILi256EEESF_EEENS_10bfloat16_tENS5_IJSB_llEEESI_SJ_NS4_8TiledMMAINS4_8MMA_AtomIJNS4_4SM904GMMA28MMA_64x256x16_F32BF16BF16_SSILNSN_5MajorE1ELSP_1ELNSN_7ScaleInE1ELSQ_1EEEEEENS4_6LayoutISC_NS5_IJNSA_ILi0EEESU_SU_EEEEENS5_IJNS4_10UnderscoreESX_SX_EEEEENS4_13SM90_TMA_LOADENS4_14ComposedLayoutINS4_7SwizzleILi3ELi4ELi3EEENS4_18smem_ptr_flag_bitsILi16EEENST_INS5_IJSF_NSA_ILi8EEEEEENS5_IJSB_SF_EEEEEEEvNS4_8identityES10_S1A_vS1B_EENS_8epilogue10collective6detail29Sm90TmaWarpSpecializedAdapterINS1E_15DefaultEpilogueISI_NS5_IJlSB_lEEES1I_NS1D_6thread17LinearCombinationISI_Li1EffLNS1J_9ScaleType4KindE0ELNS_15FloatRoundStyleE2ESI_EENS1_15EpilogueDefaultEEEEEvvEEEEvNT_6ParamsE,"ax",@progbits
	.align	128
.text._ZN7cutlass13device_kernelINS_4gemm6kernel13GemmUniversalIN4cute5tupleIJiiiiEEENS1_10collective13CollectiveMmaINS1_34MainloopSm90TmaGmmaWarpSpecializedILi5ENS5_IJNS4_1CILi1EEESB_SB_EEENS1_32KernelTmaWarpSpecializedPingpongEEENS5_IJNSA_ILi64EEENSA_ILi256EEESF_EEENS_10bfloat16_tENS5_IJSB_llEEESI_SJ_NS4_8TiledMMAINS4_8MMA_AtomIJNS4_4SM904GMMA28MMA_64x256x16_F32BF16BF16_SSILNSN_5MajorE1ELSP_1ELNSN_7ScaleInE1ELSQ_1EEEEEENS4_6LayoutISC_NS5_IJNSA_ILi0EEESU_SU_EEEEENS5_IJNS4_10UnderscoreESX_SX_EEEEENS4_13SM90_TMA_LOADENS4_14ComposedLayoutINS4_7SwizzleILi3ELi4ELi3EEENS4_18smem_ptr_flag_bitsILi16EEENST_INS5_IJSF_NSA_ILi8EEEEEENS5_IJSB_SF_EEEEEEEvNS4_8identityES10_S1A_vS1B_EENS_8epilogue10collective6detail29Sm90TmaWarpSpecializedAdapterINS1E_15DefaultEpilogueISI_NS5_IJlSB_lEEES1I_NS1D_6thread17LinearCombinationISI_Li1EffLNS1J_9ScaleType4KindE0ELNS_15FloatRoundStyleE2ESI_EENS1_15EpilogueDefaultEEEEEvvEEEEvNT_6ParamsE:
        .type           _ZN7cutlass13device_kernelINS_4gemm6kernel13GemmUniversalIN4cute5tupleIJiiiiEEENS1_10collective13CollectiveMmaINS1_34MainloopSm90TmaGmmaWarpSpecializedILi5ENS5_IJNS4_1CILi1EEESB_SB_EEENS1_32KernelTmaWarpSpecializedPingpongEEENS5_IJNSA_ILi64EEENSA_ILi256EEESF_EEENS_10bfloat16_tENS5_IJSB_llEEESI_SJ_NS4_8TiledMMAINS4_8MMA_AtomIJNS4_4SM904GMMA28MMA_64x256x16_F32BF16BF16_SSILNSN_5MajorE1ELSP_1ELNSN_7ScaleInE1ELSQ_1EEEEEENS4_6LayoutISC_NS5_IJNSA_ILi0EEESU_SU_EEEEENS5_IJNS4_10UnderscoreESX_SX_EEEEENS4_13SM90_TMA_LOADENS4_14ComposedLayoutINS4_7SwizzleILi3ELi4ELi3EEENS4_18smem_ptr_flag_bitsILi16EEENST_INS5_IJSF_NSA_ILi8EEEEEENS5_IJSB_SF_EEEEEEEvNS4_8identityES10_S1A_vS1B_EENS_8epilogue10collective6detail29Sm90TmaWarpSpecializedAdapterINS1E_15DefaultEpilogueISI_NS5_IJlSB_lEEES1I_NS1D_6thread17LinearCombinationISI_Li1EffLNS1J_9ScaleType4KindE0ELNS_15FloatRoundStyleE2ESI_EENS1_15EpilogueDefaultEEEEEvvEEEEvNT_6ParamsE,@function
        .size           _ZN7cutlass13device_kernelINS_4gemm6kernel13GemmUniversalIN4cute5tupleIJiiiiEEENS1_10collective13CollectiveMmaINS1_34MainloopSm90TmaGmmaWarpSpecializedILi5ENS5_IJNS4_1CILi1EEESB_SB_EEENS1_32KernelTmaWarpSpecializedPingpongEEENS5_IJNSA_ILi64EEENSA_ILi256EEESF_EEENS_10bfloat16_tENS5_IJSB_llEEESI_SJ_NS4_8TiledMMAINS4_8MMA_AtomIJNS4_4SM904GMMA28MMA_64x256x16_F32BF16BF16_SSILNSN_5MajorE1ELSP_1ELNSN_7ScaleInE1ELSQ_1EEEEEENS4_6LayoutISC_NS5_IJNSA_ILi0EEESU_SU_EEEEENS5_IJNS4_10UnderscoreESX_SX_EEEEENS4_13SM90_TMA_LOADENS4_14ComposedLayoutINS4_7SwizzleILi3ELi4ELi3EEENS4_18smem_ptr_flag_bitsILi16EEENST_INS5_IJSF_NSA_ILi8EEEEEENS5_IJSB_SF_EEEEEEEvNS4_8identityES10_S1A_vS1B_EENS_8epilogue10collective6detail29Sm90TmaWarpSpecializedAdapterINS1E_15DefaultEpilogueISI_NS5_IJlSB_lEEES1I_NS1D_6thread17LinearCombinationISI_Li1EffLNS1J_9ScaleType4KindE0ELNS_15FloatRoundStyleE2ESI_EENS1_15EpilogueDefaultEEEEEvvEEEEvNT_6ParamsE,(.L_x_327 - _ZN7cutlass13device_kernelINS_4gemm6kernel13GemmUniversalIN4cute5tupleIJiiiiEEENS1_10collective13CollectiveMmaINS1_34MainloopSm90TmaGmmaWarpSpecializedILi5ENS5_IJNS4_1CILi1EEESB_SB_EEENS1_32KernelTmaWarpSpecializedPingpongEEENS5_IJNSA_ILi64EEENSA_ILi256EEESF_EEENS_10bfloat16_tENS5_IJSB_llEEESI_SJ_NS4_8TiledMMAINS4_8MMA_AtomIJNS4_4SM904GMMA28MMA_64x256x16_F32BF16BF16_SSILNSN_5MajorE1ELSP_1ELNSN_7ScaleInE1ELSQ_1EEEEEENS4_6LayoutISC_NS5_IJNSA_ILi0EEESU_SU_EEEEENS5_IJNS4_10UnderscoreESX_SX_EEEEENS4_13SM90_TMA_LOADENS4_14ComposedLayoutINS4_7SwizzleILi3ELi4ELi3EEENS4_18smem_ptr_flag_bitsILi16EEENST_INS5_IJSF_NSA_ILi8EEEEEENS5_IJSB_SF_EEEEEEEvNS4_8identityES10_S1A_vS1B_EENS_8epilogue10collective6detail29Sm90TmaWarpSpecializedAdapterINS1E_15DefaultEpilogueISI_NS5_IJlSB_lEEES1I_NS1D_6thread17LinearCombinationISI_Li1EffLNS1J_9ScaleType4KindE0ELNS_15FloatRoundStyleE2ESI_EENS1_15EpilogueDefaultEEEEEvvEEEEvNT_6ParamsE)
        .other          _ZN7cutlass13device_kernelINS_4gemm6kernel13GemmUniversalIN4cute5tupleIJiiiiEEENS1_10collective13CollectiveMmaINS1_34MainloopSm90TmaGmmaWarpSpecializedILi5ENS5_IJNS4_1CILi1EEESB_SB_EEENS1_32KernelTmaWarpSpecializedPingpongEEENS5_IJNSA_ILi64EEENSA_ILi256EEESF_EEENS_10bfloat16_tENS5_IJSB_llEEESI_SJ_NS4_8TiledMMAINS4_8MMA_AtomIJNS4_4SM904GMMA28MMA_64x256x16_F32BF16BF16_SSILNSN_5MajorE1ELSP_1ELNSN_7ScaleInE1ELSQ_1EEEEEENS4_6LayoutISC_NS5_IJNSA_ILi0EEESU_SU_EEEEENS5_IJNS4_10UnderscoreESX_SX_EEEEENS4_13SM90_TMA_LOADENS4_14ComposedLayoutINS4_7SwizzleILi3ELi4ELi3EEENS4_18smem_ptr_flag_bitsILi16EEENST_INS5_IJSF_NSA_ILi8EEEEEENS5_IJSB_SF_EEEEEEEvNS4_8identityES10_S1A_vS1B_EENS_8epilogue10collective6detail29Sm90TmaWarpSpecializedAdapterINS1E_15DefaultEpilogueISI_NS5_IJlSB_lEEES1I_NS1D_6thread17LinearCombinationISI_Li1EffLNS1J_9ScaleType4KindE0ELNS_15FloatRoundStyleE2ESI_EENS1_15EpilogueDefaultEEEEEvvEEEEvNT_6ParamsE,@"STO_CUDA_ENTRY STV_DEFAULT"
_ZN7cutlass13device_kernelINS_4gemm6kernel13GemmUniversalIN4cute5tupleIJiiiiEEENS1_10collective13CollectiveMmaINS1_34MainloopSm90TmaGmmaWarpSpecializedILi5ENS5_IJNS4_1CILi1EEESB_SB_EEENS1_32KernelTmaWarpSpecializedPingpongEEENS5_IJNSA_ILi64EEENSA_ILi256EEESF_EEENS_10bfloat16_tENS5_IJSB_llEEESI_SJ_NS4_8TiledMMAINS4_8MMA_AtomIJNS4_4SM904GMMA28MMA_64x256x16_F32BF16BF16_SSILNSN_5MajorE1ELSP_1ELNSN_7ScaleInE1ELSQ_1EEEEEENS4_6LayoutISC_NS5_IJNSA_ILi0EEESU_SU_EEEEENS5_IJNS4_10UnderscoreESX_SX_EEEEENS4_13SM90_TMA_LOADENS4_14ComposedLayoutINS4_7SwizzleILi3ELi4ELi3EEENS4_18smem_ptr_flag_bitsILi16EEENST_INS5_IJSF_NSA_ILi8EEEEEENS5_IJSB_SF_EEEEEEEvNS4_8identityES10_S1A_vS1B_EENS_8epilogue10collective6detail29Sm90TmaWarpSpecializedAdapterINS1E_15DefaultEpilogueISI_NS5_IJlSB_lEEES1I_NS1D_6thread17LinearCombinationISI_Li1EffLNS1J_9ScaleType4KindE0ELNS_15FloatRoundStyleE2ESI_EENS1_15EpilogueDefaultEEEEEvvEEEEvNT_6ParamsE:
[----:B------:R-:W0:Y:S02]  /*0000*/  LDC R1, c[0x0][0x28] ;  /* 0x00000a00ff017b82 */ /* 0x000e240000000800 */
[----:B0-----:R-:W-:Y:S01]  /*0010*/  VIADD R1, R1, 0xfffffff8 ;  /* 0xfffffff801017836 */ /* 0x001fe20000000000 */
[----:B------:R-:W0:Y:S01]  /*0020*/  S2R R4, SR_TID.X ;  /* 0x0000000000047919 */ /* 0x000e220000002100 */
[----:B------:R-:W-:Y:S01]  /*0030*/  ELECT P0, URZ, PT ;  /* 0x00000000003f782f */ /* 0x000fe20003800000 */
[----:B------:R-:W-:Y:S01]  /*0040*/  BSSY B0, `(.L_x_0) ;  /* 0x000000f000007945 */ /* 0x000fe20003800000 */
[--C-:B0-----:R-:W-:Y:S02]  /*0050*/  SHF.R.U32.HI R0, RZ, 0x5, R4.reuse ;  /* 0x00000005ff007819 */ /* 0x101fe40000011604 */
[----:B------:R-:W-:-:S03]  /*0060*/  SHF.R.U32.HI R5, RZ, 0x7, R4 ;  /* 0x00000007ff057819 */ /* 0x000fc60000011604 */
[----:B------:R-:W0:Y:S04]  /*0070*/  SHFL.IDX PT, R2, R0, RZ, 0x1f ;  /* 0x00001fff00027589 */ /* 0x000e2800000e0000 */
[----:B------:R1:W2:Y:S01]  /*0080*/  SHFL.IDX PT, R8, R5, RZ, 0x1f ;  /* 0x00001fff05087589 */ /* 0x0002a200000e0000 */
[----:B0-----:R-:W-:-:S13]  /*0090*/  ISETP.NE.OR P0, PT, R2, RZ, !P0 ;  /* 0x000000ff0200720c */ /* 0x001fda0004705670 */
[----:B-12---:R-:W-:Y:S05]  /*00a0*/  @P0 BRA `(.L_x_1) ;  /* 0x0000000000200947 */ /* 0x006fea0003800000 */
[----:B------:R-:W-:Y:S02]  /*00b0*/  ULDC.64 UR4, c[0x0][0x198] ;  /* 0x0000660000047ab9 */ /* 0x000fe40000000a00 */
[----:B------:R-:W-:Y:S02]  /*00c0*/  UIADD3 UR6, UP0, UR4, 0xf0, URZ ;  /* 0x000000f004067890 */ /* 0x000fe4000ff1e03f */
[----:B------:R-:W-:Y:S02]  /*00d0*/  UIADD3 UR4, UP1, UR4, 0x1f0, URZ ;  /* 0x000001f004047890 */ /* 0x000fe4000ff3e03f */
[----:B------:R-:W-:Y:S02]  /*00e0*/  UIADD3.X UR7, URZ, UR5, URZ, UP0, !UPT ;  /* 0x000000053f077290 */ /* 0x000fe400087fe43f */
[----:B------:R-:W-:-:S07]  /*00f0*/  UIADD3.X UR5, URZ, UR5, URZ, UP1, !UPT ;  /* 0x000000053f057290 */ /* 0x000fce0008ffe43f */
[----:B------:R0:W-:Y:S02]  /*0100*/  UTMACCTL.PF [UR6] ;  /* 0x00000000060079b9 */ /* 0x0001e40008040000 */
[----:B------:R0:W-:Y:S02]  /*0110*/  UTMACCTL.PF [UR4] ;  /* 0x00000000040079b9 */ /* 0x0001e40008040000 */
[----:B0-----:R-:W-:Y:S01]  /*0120*/  NOP ;  /* 0x0000000000007918 */ /* 0x001fe20000000000 */
.L_x_1:
[----:B------:R-:W-:Y:S05]  /*0130*/  BSYNC B0 ;  /* 0x0000000000007941 */ /* 0x000fea0003800000 */
.L_x_0:
[----:B------:R-:W0:Y:S02]  /*0140*/  SHFL.IDX PT, R3, R0, RZ, 0x1f ;  /* 0x00001fff00037589 */ /* 0x000e2400000e0000 */
[----:B0-----:R-:W-:-:S13]  /*0150*/  ISETP.NE.AND P0, PT, R3, RZ, PT ;  /* 0x000000ff0300720c */ /* 0x001fda0003f05270 */
[----:B------:R-:W-:Y:S05]  /*0160*/  @P0 BRA `(.L_x_2) ;  /* 0x0000000000600947 */ /* 0x000fea0003800000 */
[----:B------:R-:W0:Y:S01]  /*0170*/  S2UR UR8, SR_CgaCtaId ;  /* 0x00000000000879c3 */ /* 0x000e220000008800 */
[----:B------:R-:W-:Y:S01]  /*0180*/  UMOV UR4, 0x400 ;  /* 0x0000040000047882 */ /* 0x000fe20000000000 */
[----:B------:R-:W-:Y:S01]  /*0190*/  UMOV UR5, 0x1 ;  /* 0x0000000100057882 */ /* 0x000fe20000000000 */
[----:B------:R-:W-:Y:S01]  /*01a0*/  UMOV UR6, 0x80 ;  /* 0x0000008000067882 */ /* 0x000fe20000000000 */
[----:B------:R-:W-:Y:S01]  /*01b0*/  ELECT P0, URZ, PT ;  /* 0x00000000003f782f */ /* 0x000fe20003800000 */
[----:B------:R-:W-:-:S04]  /*01c0*/  UIADD3 UR6, -UR6, 0x100000, URZ ;  /* 0x0010000006067890 */ /* 0x000fc8000fffe13f */
[----:B------:R-:W-:Y:S02]  /*01d0*/  USHF.L.U32 UR7, UR6, 0xb, URZ ;  /* 0x0000000b06077899 */ /* 0x000fe4000800063f */
[----:B------:R-:W-:Y:S02]  /*01e0*/  USHF.L.U32 UR6, UR6, 0x1, URZ ;  /* 0x0000000106067899 */ /* 0x000fe4000800063f */
[----:B0-----:R-:W-:Y:S02]  /*01f0*/  ULEA UR8, UR8, UR4, 0x18 ;  /* 0x0000000408087291 */ /* 0x001fe4000f8ec03f */
[----:B------:R-:W-:-:S04]  /*0200*/  UIADD3 UR4, -UR5, 0x100000, URZ ;  /* 0x0010000005047890 */ /* 0x000fc8000fffe13f */
[----:B------:R-:W-:Y:S02]  /*0210*/  USHF.L.U32 UR5, UR4, 0xb, URZ ;  /* 0x0000000b04057899 */ /* 0x000fe4000800063f */
[----:B------:R-:W-:Y:S01]  /*0220*/  USHF.L.U32 UR4, UR4, 0x1, URZ ;  /* 0x0000000104047899 */ /* 0x000fe2000800063f */
[----:B------:R-:W0:Y:S11]  /*0230*/  FENCE.VIEW.ASYNC.S ;  /* 0x00000000000073c6 */ /* 0x000e360000000000 */
[----:B0-----:R0:W1:Y:S01]  /*0240*/  SYNCS.EXCH.64 URZ, [UR8], UR4 ;  /* 0x00000004083f75b2 */ /* 0x0010620008000100 */
[----:B------:R0:W2:Y:S01]  /*0250*/  SYNCS.EXCH.64 URZ, [UR8+0x28], UR6 ;  /* 0x00002806083f75b2 */ /* 0x0000a20008000100 */
[----:B------:R0:W3:Y:S01]  /*0260*/  SYNCS.EXCH.64 URZ, [UR8+0x8], UR4 ;  /* 0x00000804083f75b2 */ /* 0x0000e20008000100 */
[----:B------:R0:W4:Y:S01]  /*0270*/  SYNCS.EXCH.64 URZ, [UR8+0x30], UR6 ;  /* 0x00003006083f75b2 */ /* 0x0001220008000100 */
[----:B------:R0:W0:Y:S01]  /*0280*/  SYNCS.EXCH.64 URZ, [UR8+0x10], UR4 ;  /* 0x00001004083f75b2 */ /* 0x0000220008000100 */
[----:B------:R0:W0:Y:S01]  /*0290*/  SYNCS.EXCH.64 URZ, [UR8+0x38], UR6 ;  /* 0x00003806083f75b2 */ /* 0x0000220008000100 */
[----:B------:R0:W0:Y:S01]  /*02a0*/  SYNCS.EXCH.64 URZ, [UR8+0x18], UR4 ;  /* 0x00001804083f75b2 */ /* 0x0000220008000100 */
[----:B------:R0:W0:Y:S01]  /*02b0*/  SYNCS.EXCH.64 URZ, [UR8+0x40], UR6 ;  /* 0x00004006083f75b2 */ /* 0x0000220008000100 */
[----:B------:R0:W0:Y:S01]  /*02c0*/  SYNCS.EXCH.64 URZ, [UR8+0x20], UR4 ;  /* 0x00002004083f75b2 */ /* 0x0000220008000100 */
[----:B------:R0:W0:Y:S01]  /*02d0*/  SYNCS.EXCH.64 URZ, [UR8+0x48], UR6 ;  /* 0x00004806083f75b2 */ /* 0x0000220008000100 */
[----:B------:R-:W-:Y:S01]  /*02e0*/  NOP ;  /* 0x0000000000007918 */ /* 0x000fe20000000000 */
.L_x_2:
[----:B------:R-:W5:Y:S01]  /*02f0*/  SHFL.IDX PT, R6, R0, RZ, 0x1f ;  /* 0x00001fff00067589 */ /* 0x000f6200000e0000 */
[----:B------:R-:W-:Y:S01]  /*0300*/  ELECT P0, URZ, PT ;  /* 0x00000000003f782f */ /* 0x000fe20003800000 */
[----:B------:R-:W-:Y:S01]  /*0310*/  NOP ;  /* 0x0000000000007918 */ /* 0x000fe20000000000 */
[----:B------:R-:W-:Y:S01]  /*0320*/  ELECT P1, URZ, PT ;  /* 0x00000000003f782f */ /* 0x000fe20003820000 */
[----:B------:R-:W1:Y:S01]  /*0330*/  SHFL.IDX PT, R3, R0, RZ, 0x1f ;  /* 0x00001fff00037589 */ /* 0x000e6200000e0000 */
[----:B0-----:R-:W-:Y:S01]  /*0340*/  UMOV UR4, 0x20 ;  /* 0x0000002000047882 */ /* 0x001fe20000000000 */
[----:B------:R-:W-:Y:S01]  /*0350*/  UMOV UR11, 0x80 ;  /* 0x00000080000b7882 */ /* 0x000fe20000000000 */
[----:B------:R-:W-:Y:S01]  /*0360*/  NOP ;  /* 0x0000000000007918 */ /* 0x000fe20000000000 */
[C---:B------:R-:W-:Y:S01]  /*0370*/  VIADD R33, R8.reuse, 0xffffffff ;  /* 0xffffffff08217836 */ /* 0x040fe20000000000 */
[----:B------:R-:W0:Y:S01]  /*0380*/  SHFL.IDX PT, R5, R5, RZ, 0x1f ;  /* 0x00001fff05057589 */ /* 0x000e2200000e0000 */
[----:B------:R-:W-:Y:S01]  /*0390*/  ULDC.64 UR36, c[0x0][0x208] ;  /* 0x0000820000247ab9 */ /* 0x000fe20000000a00 */
[----:B------:R-:W-:-:S02]  /*03a0*/  ISETP.NE.AND P2, PT, R8, RZ, PT ;  /* 0x000000ff0800720c */ /* 0x000fc40003f45270 */
[----:B------:R-:W-:Y:S02]  /*03b0*/  ISETP.GE.U32.AND P3, PT, R33, 0x2, PT ;  /* 0x000000022100780c */ /* 0x000fe40003f66070 */
[----:B-----5:R-:W-:Y:S02]  /*03c0*/  ISETP.NE.OR P0, PT, R6, RZ, !P0 ;  /* 0x000000ff0600720c */ /* 0x020fe40004705670 */
[----:B-1----:R-:W-:Y:S02]  /*03d0*/  ISETP.NE.OR P1, PT, R3, RZ, !P1 ;  /* 0x000000ff0300720c */ /* 0x002fe40004f25670 */
[----:B------:R-:W-:-:S04]  /*03e0*/  SHF.R.S32.HI R3, RZ, 0x1f, R2 ;  /* 0x0000001fff037819 */ /* 0x000fc80000011402 */
[----:B------:R-:W-:-:S05]  /*03f0*/  LEA.HI R3, R3, R2, RZ, 0x2 ;  /* 0x0000000203037211 */ /* 0x000fca00078f10ff */
[----:B------:R-:W-:Y:S01]  /*0400*/  VOTEU.ALL UP0, P0 ;  /* 0x00000000003f7886 */ /* 0x000fe20000000000 */
[----:B------:R-:W-:Y:S01]  /*0410*/  LOP3.LUT R3, R3, 0xfffffffc, RZ, 0xc0, !PT ;  /* 0xfffffffc03037812 */ /* 0x000fe200078ec0ff */
[----:B------:R-:W-:-:S03]  /*0420*/  VOTEU.ALL UP1, P1 ;  /* 0x00000000003f7886 */ /* 0x000fc60000820000 */
[----:B------:R-:W1:Y:S01]  /*0430*/  @!UP0 S2UR UR7, SR_CgaCtaId ;  /* 0x00000000000789c3 */ /* 0x000e620000008800 */
[----:B------:R-:W-:Y:S01]  /*0440*/  @!UP0 UMOV UR6, 0x400 ;  /* 0x0000040000068882 */ /* 0x000fe20000000000 */
[----:B------:R-:W-:-:S04]  /*0450*/  @!UP0 UIADD3 UR4, -UR4, 0x100000, URZ ;  /* 0x0010000004048890 */ /* 0x000fc8000fffe13f */
[----:B------:R-:W-:Y:S02]  /*0460*/  @!UP0 USHF.L.U32 UR5, UR4, 0xb, URZ ;  /* 0x0000000b04058899 */ /* 0x000fe4000800063f */
[----:B------:R-:W-:Y:S01]  /*0470*/  @!UP0 USHF.L.U32 UR4, UR4, 0x1, URZ ;  /* 0x0000000104048899 */ /* 0x000fe2000800063f */
[----:B------:R-:W-:Y:S01]  /*0480*/  IMAD.IADD R0, R2, 0x1, -R3 ;  /* 0x0000000102007824 */ /* 0x000fe200078e0a03 */
[----:B------:R-:W-:Y:S01]  /*0490*/  @!UP1 UMOV UR9, 0x400 ;  /* 0x0000040000099882 */ /* 0x000fe20000000000 */
[----:B------:R-:W-:Y:S01]  /*04a0*/  VOTEU.ALL UP2, P1 ;  /* 0x00000000003f7886 */ /* 0x000fe20000840000 */
[----:B------:R-:W-:Y:S01]  /*04b0*/  VOTEU.ALL UP3, P1 ;  /* 0x00000000003f7886 */ /* 0x000fe20000860000 */
[----:B------:R-:W-:Y:S01]  /*04c0*/  VOTEU.ALL UP4, P1 ;  /* 0x00000000003f7886 */ /* 0x000fe20000880000 */
[----:B------:R-:W5:Y:S01]  /*04d0*/  @!UP1 S2UR UR10, SR_CgaCtaId ;  /* 0x00000000000a99c3 */ /* 0x000f620000008800 */
[----:B------:R-:W-:Y:S01]  /*04e0*/  VOTEU.ALL UP5, P1 ;  /* 0x00000000003f7886 */ /* 0x000fe200008a0000 */
[----:B------:R-:W-:-:S04]  /*04f0*/  SHF.R.S32.HI R3, RZ, 0x1f, R4 ;  /* 0x0000001fff037819 */ /* 0x000fc80000011404 */
[----:B------:R-:W-:-:S04]  /*0500*/  LEA.HI R3, R3, R4, RZ, 0x7 ;  /* 0x0000000403037211 */ /* 0x000fc800078f38ff */
[----:B------:R-:W-:-:S05]  /*0510*/  LOP3.LUT R3, R3, 0xffffff80, RZ, 0xc0, !PT ;  /* 0xffffff8003037812 */ /* 0x000fca00078ec0ff */
[----:B------:R-:W-:Y:S01]  /*0520*/  IMAD.IADD R3, R4, 0x1, -R3 ;  /* 0x0000000104037824 */ /* 0x000fe200078e0a03 */
[----:B-1----:R-:W-:Y:S02]  /*0530*/  @!UP0 ULEA UR8, UR7, UR6, 0x18 ;  /* 0x0000000607088291 */ /* 0x002fe4000f8ec03f */
[----:B------:R-:W-:-:S04]  /*0540*/  @!UP1 UIADD3 UR6, -UR11, 0x100000, URZ ;  /* 0x001000000b069890 */ /* 0x000fc8000fffe13f */
[----:B------:R-:W-:Y:S02]  /*0550*/  @!UP1 USHF.L.U32 UR7, UR6, 0xb, URZ ;  /* 0x0000000b06079899 */ /* 0x000fe4000800063f */
[----:B------:R-:W-:Y:S01]  /*0560*/  @!UP1 USHF.L.U32 UR6, UR6, 0x1, URZ ;  /* 0x0000000106069899 */ /* 0x000fe2000800063f */
[----:B------:R-:W-:Y:S01]  /*0570*/  VOTEU.ALL UP0, P0 ;  /* 0x00000000003f7886 */ /* 0x000fe20000000000 */
[----:B-----5:R-:W-:Y:S01]  /*0580*/  @!UP1 ULEA UR9, UR10, UR9, 0x18 ;  /* 0x000000090a099291 */ /* 0x020fe2000f8ec03f */
[----:B------:R-:W-:Y:S02]  /*0590*/  VOTEU.ALL UP1, P0 ;  /* 0x00000000003f7886 */ /* 0x000fe40000020000 */
[----:B------:R-:W-:Y:S01]  /*05a0*/  ULDC.64 UR10, c[0x0][0x598] ;  /* 0x00016600000a7ab9 */ /* 0x000fe20000000a00 */
[----:B------:R-:W-:Y:S01]  /*05b0*/  ISETP.NE.AND P0, PT, R0, 0x3, PT ;  /* 0x000000030000780c */ /* 0x000fe20003f05270 */
[----:B------:R-:W1:Y:S02]  /*05c0*/  FENCE.VIEW.ASYNC.S ;  /* 0x00000000000073c6 */ /* 0x000e640000000000 */
[----:B-1----:R1:W2:Y:S01]  /*05d0*/  @!UP0 SYNCS.EXCH.64 URZ, [UR8+0x80], UR4 ;  /* 0x00008004083f85b2 */ /* 0x0022a20008000100 */
[----:B------:R-:W-:-:S02]  /*05e0*/  ISETP.NE.U32.AND P1, PT, RZ, UR10, PT ;  /* 0x0000000aff007c0c */ /* 0x000fc4000bf25070 */
[----:B------:R-:W-:Y:S02]  /*05f0*/  ISETP.EQ.OR P0, PT, R0, RZ, !P0 ;  /* 0x000000ff0000720c */ /* 0x000fe40004702670 */
[----:B------:R-:W-:Y:S02]  /*0600*/  ISETP.NE.AND.EX P1, PT, RZ, UR11, PT, P1 ;  /* 0x0000000bff007c0c */ /* 0x000fe4000bf25310 */
[----:B------:R-:W-:-:S04]  /*0610*/  ISETP.EQ.AND P0, PT, R8, RZ, P0 ;  /* 0x000000ff0800720c */ /* 0x000fc80000702270 */
[----:B------:R-:W-:-:S04]  /*0620*/  SEL R16, RZ, 0x1, !P0 ;  /* 0x00000001ff107807 */ /* 0x000fc80004000000 */
[----:B------:R-:W-:Y:S01]  /*0630*/  SEL R16, R16, 0x2, P3 ;  /* 0x0000000210107807 */ /* 0x000fe20001800000 */
[----:B------:R1:W2:Y:S01]  /*0640*/  @!UP1 SYNCS.EXCH.64 URZ, [UR8+0x88], UR4 ;  /* 0x00008804083f95b2 */ /* 0x0002a20008000100 */
[----:B------:R-:W-:Y:S01]  /*0650*/  NOP ;  /* 0x0000000000007918 */ /* 0x000fe20000000000 */
[----:B------:R1:W2:Y:S01]  /*0660*/  @!UP2 SYNCS.EXCH.64 URZ, [UR9+0x60], UR6 ;  /* 0x00006006093fa5b2 */ /* 0x0002a20008000100 */
[----:B------:R1:W2:Y:S01]  /*0670*/  @!UP3 SYNCS.EXCH.64 URZ, [UR9+0x68], UR6 ;  /* 0x00006806093fb5b2 */ /* 0x0002a20008000100 */
[----:B------:R1:W2:Y:S01]  /*0680*/  @!UP4 SYNCS.EXCH.64 URZ, [UR9+0x70], UR6 ;  /* 0x00007006093fc5b2 */ /* 0x0002a20008000100 */
[----:B------:R1:W2:Y:S01]  /*0690*/  @!UP5 SYNCS.EXCH.64 URZ, [UR9+0x78], UR6 ;  /* 0x00007806093fd5b2 */ /* 0x0002a20008000100 */
[----:B------:R-:W-:Y:S01]  /*06a0*/  NOP ;  /* 0x0000000000007918 */ /* 0x000fe20000000000 */
[----:B--234-:R-:W-:Y:S06]  /*06b0*/  BAR.SYNC.DEFER_BLOCKING 0x0 ;  /* 0x0000000000007b1d */ /* 0x01cfec0000010000 */
[----:B01----:R-:W-:Y:S05]  /*06c0*/  @!P1 BRA `(.L_x_3) ;  /* 0x00000000001c9947 */ /* 0x003fea0003800000 */
[----:B------:R-:W0:Y:S02]  /*06d0*/  LDC.64 R6, c[0x0][0x598] ;  /* 0x00016600ff067b82 */ /* 0x000e240000000a00 */
[----:B0-----:R-:W2:Y:S02]  /*06e0*/  LDG.E.64 R6, desc[UR36][R6.64] ;  /* 0x0000002406067981 */ /* 0x001ea4000c1e1b00 */
[----:B--2---:R-:W-:-:S04]  /*06f0*/  ISETP.NE.U32.AND P0, PT, R6, RZ, PT ;  /* 0x000000ff0600720c */ /* 0x004fc80003f05070 */
[----:B------:R-:W-:-:S13]  /*0700*/  ISETP.NE.AND.EX P0, PT, R7, RZ, PT, P0 ;  /* 0x000000ff0700720c */ /* 0x000fda0003f05300 */
[----:B------:R-:W-:Y:S05]  /*0710*/  @!P0 BRA `(.L_x_3) ;  /* 0x0000000000088947 */ /* 0x000fea0003800000 */
[----:B------:R1:W5:Y:S01]  /*0720*/  LD.E R153, desc[UR36][R6.64] ;  /* 0x0000002406997980 */ /* 0x000362000c101900 */
[----:B------:R-:W-:Y:S05]  /*0730*/  BRA `(.L_x_4) ;  /* 0x0000000000247947 */ /* 0x000fea0003800000 */
.L_x_3:
[----:B------:R-:W-:Y:S02]  /*0740*/  ULDC.64 UR4, c[0x0][0x588] ;  /* 0x0001620000047ab9 */ /* 0x000fe40000000a00 */
[----:B------:R-:W-:-:S04]  /*0750*/  ISETP.NE.U32.AND P0, PT, RZ, UR4, PT ;  /* 0x00000004ff007c0c */ /* 0x000fc8000bf05070 */
[----:B------:R-:W-:-:S13]  /*0760*/  ISETP.NE.AND.EX P0, PT, RZ, UR5, PT, P0 ;  /* 0x00000005ff007c0c */ /* 0x000fda000bf05300 */
[----:B------:R-:W-:Y:S05]  /*0770*/  @!P0 BRA `(.L_x_5) ;  /* 0x00000000000c8947 */ /* 0x000fea0003800000 */
[----:B------:R-:W0:Y:S02]  /*0780*/  LDC.64 R6, c[0x0][0x588] ;  /* 0x00016200ff067b82 */ /* 0x000e240000000a00 */
[----:B0-----:R0:W5:Y:S01]  /*0790*/  LDG.E R153, desc[UR36][R6.64] ;  /* 0x0000002406997981 */ /* 0x001162000c1e1900 */
[----:B------:R-:W-:Y:S05]  /*07a0*/  BRA `(.L_x_4) ;  /* 0x0000000000087947 */ /* 0x000fea0003800000 */
.L_x_5:
[----:B------:R-:W-:Y:S02]  /*07b0*/  ULDC UR4, c[0x0][0x580] ;  /* 0x0001600000047ab9 */ /* 0x000fe40000000800 */
[----:B------:R-:W-:-:S07]  /*07c0*/  IMAD.U32 R153, RZ, RZ, UR4 ;  /* 0x00000004ff997e24 */ /* 0x000fce000f8e00ff */
.L_x_4:
[----:B------:R-:W-:Y:S02]  /*07d0*/  ULDC.64 UR4, c[0x0][0x5a0] ;  /* 0x0001680000047ab9 */ /* 0x000fe40000000a00 */
[----:B------:R-:W-:-:S04]  /*07e0*/  ISETP.NE.U32.AND P0, PT, RZ, UR4, PT ;  /* 0x00000004ff007c0c */ /* 0x000fc8000bf05070 */
[----:B------:R-:W-:-:S13]  /*07f0*/  ISETP.NE.AND.EX P0, PT, RZ, UR5, PT, P0 ;  /* 0x00000005ff007c0c */ /* 0x000fda000bf05300 */
[----:B------:R-:W-:Y:S05]  /*0800*/  @!P0 BRA `(.L_x_6) ;  /* 0x00000000001c8947 */ /* 0x000fea0003800000 */
[----:B01----:R-:W0:Y:S02]  /*0810*/  LDC.64 R6, c[0x0][0x5a0] ;  /* 0x00016800ff067b82 */ /* 0x003e240000000a00 */
[----:B0-----:R-:W2:Y:S02]  /*0820*/  LDG.E.64 R6, desc[UR36][R6.64] ;  /* 0x0000002406067981 */ /* 0x001ea4000c1e1b00 */
[----:B--2---:R-:W-:-:S04]  /*0830*/  ISETP.NE.U32.AND P0, PT, R6, RZ, PT ;  /* 0x000000ff0600720c */ /* 0x004fc80003f05070 */
[----:B------:R-:W-:-:S13]  /*0840*/  ISETP.NE.AND.EX P0, PT, R7, RZ, PT, P0 ;  /* 0x000000ff0700720c */ /* 0x000fda0003f05300 */
[----:B------:R-:W-:Y:S05]  /*0850*/  @!P0 BRA `(.L_x_6) ;  /* 0x0000000000088947 */ /* 0x000fea0003800000 */
[----:B------:R3:W5:Y:S01]  /*0860*/  LD.E R152, desc[UR36][R6.64] ;  /* 0x0000002406987980 */ /* 0x000762000c101900 */
[----:B------:R-:W-:Y:S05]  /*0870*/  BRA `(.L_x_7) ;  /* 0x0000000000247947 */ /* 0x000fea0003800000 */
.L_x_6:
[----:B------:R-:W-:Y:S02]  /*0880*/  ULDC.64 UR4, c[0x0][0x590] ;  /* 0x0001640000047ab9 */ /* 0x000fe40000000a00 */
[----:B------:R-:W-:-:S04]  /*0890*/  ISETP.NE.U32.AND P0, PT, RZ, UR4, PT ;  /* 0x00000004ff007c0c */ /* 0x000fc8000bf05070 */
[----:B------:R-:W-:-:S13]  /*08a0*/  ISETP.NE.AND.EX P0, PT, RZ, UR5, PT, P0 ;  /* 0x00000005ff007c0c */ /* 0x000fda000bf05300 */
[----:B------:R-:W-:Y:S05]  /*08b0*/  @!P0 BRA `(.L_x_8) ;  /* 0x00000000000c8947 */ /* 0x000fea0003800000 */
[----:B01----:R-:W0:Y:S02]  /*08c0*/  LDC.64 R6, c[0x0][0x590] ;  /* 0x00016400ff067b82 */ /* 0x003e240000000a00 */
[----:B0-----:R2:W5:Y:S01]  /*08d0*/  LDG.E R152, desc[UR36][R6.64] ;  /* 0x0000002406987981 */ /* 0x001562000c1e1900 */
[----:B------:R-:W-:Y:S05]  /*08e0*/  BRA `(.L_x_7) ;  /* 0x0000000000087947 */ /* 0x000fea0003800000 */
.L_x_8:
[----:B------:R-:W-:Y:S02]  /*08f0*/  ULDC UR4, c[0x0][0x584] ;  /* 0x0001610000047ab9 */ /* 0x000fe40000000800 */
[----:B------:R-:W-:-:S07]  /*0900*/  IMAD.U32 R152, RZ, RZ, UR4 ;  /* 0x00000004ff987e24 */ /* 0x000fce000f8e00ff */
.L_x_7:
[----:B------:R-:W4:Y:S01]  /*0910*/  LDC R2, c[0x0][0x65c] ;  /* 0x00019700ff027b82 */ /* 0x000f220000000800 */
[----:B------:R-:W4:Y:S01]  /*0920*/  S2R R14, SR_CTAID.Y ;  /* 0x00000000000e7919 */ /* 0x000f220000002600 */
[----:B------:R-:W-:Y:S01]  /*0930*/  ULDC UR6, c[0x0][0x28c] ;  /* 0x0000a30000067ab9 */ /* 0x000fe20000000800 */
[----:B------:R-:W-:Y:S01]  /*0940*/  ISETP.NE.AND P0, PT, R8, 0x2, PT ;  /* 0x000000020800780c */ /* 0x000fe20003f05270 */
[----:B------:R-:W-:Y:S01]  /*0950*/  UIADD3 UR6, UR6, 0x3f, URZ ;  /* 0x0000003f06067890 */ /* 0x000fe2000fffe03f */
[----:B0123--:R-:W0:Y:S01]  /*0960*/  S2R R6, SR_CTAID.X ;  /* 0x0000000000067919 */ /* 0x00fe220000002500 */
[----:B------:R-:W-:Y:S01]  /*0970*/  IMAD.MOV.U32 R7, RZ, RZ, RZ ;  /* 0x000000ffff077224 */ /* 0x000fe200078e00ff */
[----:B------:R-:W-:Y:S01]  /*0980*/  UMOV UR38, URZ ;  /* 0x0000003f00267c82 */ /* 0x000fe20008000000 */
[----:B------:R-:W-:Y:S01]  /*0990*/  USHF.R.S32.HI UR7, URZ, 0x1f, UR6 ;  /* 0x0000001f3f077899 */ /* 0x000fe20008011406 */
[----:B------:R-:W-:Y:S01]  /*09a0*/  UMOV UR39, URZ ;  /* 0x0000003f00277c82 */ /* 0x000fe20008000000 */
[----:B------:R-:W-:-:S02]  /*09b0*/  ULDC.64 UR8, c[0x0][0x650] ;  /* 0x0001940000087ab9 */ /* 0x000fc40000000a00 */
[----:B------:R-:W-:-:S04]  /*09c0*/  ULEA.HI UR7, UR7, UR6, URZ, 0x6 ;  /* 0x0000000607077291 */ /* 0x000fc8000f8f303f */
[----:B------:R-:W-:Y:S01]  /*09d0*/  USHF.R.S32.HI UR40, URZ, 0x6, UR7 ;  /* 0x000000063f287899 */ /* 0x000fe20008011407 */
[----:B----4-:R-:W-:-:S13]  /*09e0*/  ISETP.NE.AND P1, PT, R2, 0x1, PT ;  /* 0x000000010200780c */ /* 0x010fda0003f25270 */
[----:B------:R-:W0:Y:S01]  /*09f0*/  @P1 LDC R19, c[0x0][0x10] ;  /* 0x00000400ff131b82 */ /* 0x000e220000000800 */
[----:B------:R-:W-:Y:S02]  /*0a00*/  @P1 IMAD.MOV.U32 R8, RZ, RZ, R14 ;  /* 0x000000ffff081224 */ /* 0x000fe400078e000e */
[----:B------:R-:W-:Y:S02]  /*0a10*/  @P1 IMAD.MOV.U32 R9, RZ, RZ, RZ ;  /* 0x000000ffff091224 */ /* 0x000fe400078e00ff */
[----:B------:R-:W-:-:S03]  /*0a20*/  @P1 IMAD.MOV.U32 R17, RZ, RZ, RZ ;  /* 0x000000ffff111224 */ /* 0x000fc600078e00ff */
[----:B------:R-:W1:Y:S01]  /*0a30*/  @!P1 LDC R11, c[0x0][0xc] ;  /* 0x00000300ff0b9b82 */ /* 0x000e620000000800 */
[----:B------:R-:W-:Y:S01]  /*0a40*/  ULDC UR4, c[0x0][0xc] ;  /* 0x0000030000047ab9 */ /* 0x000fe20000000800 */
[----:B------:R-:W-:Y:S02]  /*0a50*/  ULDC UR5, c[0x0][0x10] ;  /* 0x0000040000057ab9 */ /* 0x000fe40000000800 */
[----:B------:R-:W-:-:S04]  /*0a60*/  UIMAD.WIDE.U32 UR4, UR4, UR5, URZ ;  /* 0x00000005040472a5 */ /* 0x000fc8000f8e003f */
[----:B------:R-:W2:Y:S01]  /*0a70*/  LDC R2, c[0x0][0x14] ;  /* 0x00000500ff027b82 */ /* 0x000ea20000000800 */
[----:B0-----:R-:W-:-:S04]  /*0a80*/  @P1 IMAD.WIDE.U32 R18, R6, R19, R8 ;  /* 0x0000001306121225 */ /* 0x001fc800078e0008 */
[----:B------:R-:W-:Y:S02]  /*0a90*/  @P1 IMAD.IADD R17, R19, 0x1, R17 ;  /* 0x0000000113111824 */ /* 0x000fe400078e0211 */
[----:B-1----:R-:W-:-:S04]  /*0aa0*/  @!P1 IMAD.WIDE.U32 R8, R11, R14, R6 ;  /* 0x0000000e0b089225 */ /* 0x002fc800078e0006 */
[----:B------:R-:W-:Y:S02]  /*0ab0*/  @!P1 IMAD.MOV.U32 R18, RZ, RZ, R8 ;  /* 0x000000ffff129224 */ /* 0x000fe400078e0008 */
[----:B------:R-:W-:Y:S02]  /*0ac0*/  @!P1 IMAD.MOV.U32 R17, RZ, RZ, R9 ;  /* 0x000000ffff119224 */ /* 0x000fe400078e0009 */
[----:B--2---:R-:W-:-:S04]  /*0ad0*/  IMAD.WIDE.U32 R12, R2, UR4, RZ ;  /* 0x00000004020c7c25 */ /* 0x004fc8000f8e00ff */
[----:B------:R-:W-:Y:S01]  /*0ae0*/  IMAD R23, R2, UR5, RZ ;  /* 0x0000000502177c24 */ /* 0x000fe2000f8e02ff */
[----:B------:R0:W-:Y:S03]  /*0af0*/  STL.64 [R1], R12 ;  /* 0x0000000c01007387 */ /* 0x0001e60000100a00 */
[----:B------:R-:W-:Y:S01]  /*0b00*/  IMAD.IADD R23, R13, 0x1, R23 ;  /* 0x000000010d177824 */ /* 0x000fe200078e0217 */
[----:B------:R-:W-:Y:S06]  /*0b10*/  @P0 BRA `(.L_x_9) ;  /* 0x0000000000200947 */ /* 0x000fec0003800000 */
[----:B------:R-:W-:Y:S01]  /*0b20*/  UISETP.GE.U32.AND UP0, UPT, UR40, 0x5, UPT ;  /* 0x000000052800788c */ /* 0x000fe2000bf06070 */
[----:B------:R-:W-:Y:S01]  /*0b30*/  IADD3 R18, P0, R18, R12, RZ ;  /* 0x0000000c12127210 */ /* 0x000fe20007f1e0ff */
[----:B------:R-:W-:Y:S01]  /*0b40*/  UIMAD.WIDE.U32 UR4, UR40, -0x33333333, URZ ;  /* 0xcccccccd280478a5 */ /* 0x000fe2000f8e003f */
[----:B------:R-:W-:-:S03]  /*0b50*/  UMOV UR39, URZ ;  /* 0x0000003f00277c82 */ /* 0x000fc60008000000 */
[----:B------:R-:W-:Y:S01]  /*0b60*/  USHF.R.U32.HI UR4, URZ, 0x2, UR5 ;  /* 0x000000023f047899 */ /* 0x000fe20008011605 */
[----:B------:R-:W-:-:S03]  /*0b70*/  IMAD.X R17, R23, 0x1, R17, P0 ;  /* 0x0000000117117824 */ /* 0x000fc600000e0611 */
[----:B------:R-:W-:Y:S02]  /*0b80*/  UIMAD UR38, UR4, -0x5, UR40 ;  /* 0xfffffffb042678a4 */ /* 0x000fe4000f8e0228 */
[----:B------:R-:W-:-:S12]  /*0b90*/  @UP0 ULOP3.LUT UR39, UR4, 0x1, URZ, 0xc0, !UPT ;  /* 0x0000000104270892 */ /* 0x000fd8000f8ec03f */
.L_x_9:
[----:B------:R-:W-:Y:S01]  /*0ba0*/  ISETP.GE.U32.AND P0, PT, R18, UR8, PT ;  /* 0x0000000812007c0c */ /* 0x000fe2000bf06070 */
[----:B------:R-:W-:Y:S01]  /*0bb0*/  IMAD.MOV.U32 R19, RZ, RZ, -0x1 ;  /* 0xffffffffff137424 */ /* 0x000fe200078e00ff */
[----:B------:R-:W-:Y:S01]  /*0bc0*/  PRMT R8, RZ, 0x7610, R8 ;  /* 0x00007610ff087816 */ /* 0x000fe20000000008 */
[----:B------:R-:W-:Y:S01]  /*0bd0*/  IMAD.MOV.U32 R22, RZ, RZ, -0x1 ;  /* 0xffffffffff167424 */ /* 0x000fe200078e00ff */
[----:B------:R-:W-:Y:S01]  /*0be0*/  ISETP.GE.U32.AND.EX P0, PT, R17, UR9, PT, P0 ;  /* 0x0000000911007c0c */ /* 0x000fe2000bf06100 */
[----:B------:R-:W-:-:S12]  /*0bf0*/  IMAD.MOV.U32 R2, RZ, RZ, -0x1 ;  /* 0xffffffffff027424 */ /* 0x000fd800078e00ff */
[----:B------:R-:W-:Y:S05]  /*0c00*/  @P0 BRA `(.L_x_10) ;  /* 0x00000004005c0947 */ /* 0x000fea0003800000 */
[----:B------:R-:W1:Y:S01]  /*0c10*/  LDC.64 R20, c[0x0][0x628] ;  /* 0x00018a00ff147b82 */ /* 0x000e620000000a00 */
[----:B------:R-:W-:Y:S02]  /*0c20*/  IMAD.MOV.U32 R8, RZ, RZ, R18 ;  /* 0x000000ffff087224 */ /* 0x000fe400078e0012 */
[----:B------:R-:W-:-:S05]  /*0c30*/  IMAD.MOV.U32 R9, RZ, RZ, R17 ;  /* 0x000000ffff097224 */ /* 0x000fca00078e0011 */
[----:B------:R-:W2:Y:S08]  /*0c40*/  LDC R2, c[0x0][0x630] ;  /* 0x00018c00ff027b82 */ /* 0x000eb00000000800 */
[----:B------:R-:W3:Y:S01]  /*0c50*/  LDC.64 R24, c[0x0][0x620] ;  /* 0x00018800ff187b82 */ /* 0x000ee20000000a00 */
[----:B-1----:R-:W-:-:S04]  /*0c60*/  ISETP.NE.U32.AND P0, PT, R20, RZ, PT ;  /* 0x000000ff1400720c */ /* 0x002fc80003f05070 */
[----:B------:R-:W-:-:S13]  /*0c70*/  ISETP.NE.AND.EX P0, PT, R21, RZ, PT, P0 ;  /* 0x000000ff1500720c */ /* 0x000fda0003f05300 */
[----:B--23--:R-:W-:Y:S05]  /*0c80*/  @!P0 BRA `(.L_x_11) ;  /* 0x0000000000288947 */ /* 0x00cfea0003800000 */
[----:B0-----:R-:W0:Y:S02]  /*0c90*/  LDC R13, c[0x0][0x634] ;  /* 0x00018d00ff0d7b82 */ /* 0x001e240000000800 */
[----:B0-----:R-:W-:-:S05]  /*0ca0*/  IADD3 R13, P0, R18, R13, RZ ;  /* 0x0000000d120d7210 */ /* 0x001fca0007f1e0ff */
[----:B------:R-:W-:-:S04]  /*0cb0*/  IMAD.X R15, RZ, RZ, R17, P0 ;  /* 0x000000ffff0f7224 */ /* 0x000fc800000e0611 */
[----:B------:R-:W-:-:S04]  /*0cc0*/  IMAD.WIDE.U32 R8, R15, R20, RZ ;  /* 0x000000140f087225 */ /* 0x000fc800078e00ff */
[----:B------:R-:W-:-:S04]  /*0cd0*/  IMAD.WIDE.U32 R10, P0, R13, R21, R8 ;  /* 0x000000150d0a7225 */ /* 0x000fc80007800008 */
[----:B------:R-:W-:-:S04]  /*0ce0*/  IMAD.WIDE.U32 R8, R13, R20, RZ ;  /* 0x000000140d087225 */ /* 0x000fc800078e00ff */
[----:B------:R-:W-:Y:S01]  /*0cf0*/  IMAD.X R13, RZ, RZ, RZ, P0 ;  /* 0x000000ffff0d7224 */ /* 0x000fe200000e06ff */
[----:B------:R-:W-:Y:S01]  /*0d00*/  IADD3 RZ, P0, R9, R10, RZ ;  /* 0x0000000a09ff7210 */ /* 0x000fe20007f1e0ff */
[----:B------:R-:W-:-:S04]  /*0d10*/  IMAD.MOV.U32 R12, RZ, RZ, R11 ;  /* 0x000000ffff0c7224 */ /* 0x000fc800078e000b */
[----:B------:R-:W-:-:S08]  /*0d20*/  IMAD.WIDE.U32.X R8, R15, R21, R12, P0 ;  /* 0x000000150f087225 */ /* 0x000fd000000e040c */
.L_x_11:
[-CC-:B------:R-:W-:Y:S01]  /*0d30*/  SHF.R.U64 R31, R8, R2.reuse, R9.reuse ;  /* 0x00000002081f7219 */ /* 0x180fe20000001209 */
[----:B0-----:R-:W0:Y:S01]  /*0d40*/  LDC R12, c[0x0][0x618] ;  /* 0x00018600ff0c7b82 */ /* 0x001e220000000800 */
[----:B------:R-:W-:Y:S01]  /*0d50*/  SHF.R.U32.HI R7, RZ, R2, R9 ;  /* 0x00000002ff077219 */ /* 0x000fe20000011609 */
[----:B------:R-:W-:Y:S01]  /*0d60*/  ULDC UR4, c[0x0][0x150] ;  /* 0x0000540000047ab9 */ /* 0x000fe20000000800 */
[----:B------:R-:W-:Y:S01]  /*0d70*/  IADD3 R11, P0, RZ, -R31, RZ ;  /* 0x8000001fff0b7210 */ /* 0x000fe20007f1e0ff */
[----:B------:R-:W-:Y:S01]  /*0d80*/  IMAD.MOV.U32 R19, RZ, RZ, R17 ;  /* 0x000000ffff137224 */ /* 0x000fe200078e0011 */
[----:B------:R-:W-:-:S03]  /*0d90*/  I2FP.F32.U32 R2, R6 ;  /* 0x0000000600027245 */ /* 0x000fc60000201000 */
[----:B------:R-:W1:Y:S01]  /*0da0*/  LDC.64 R26, c[0x0][0x640] ;  /* 0x00019000ff1a7b82 */ /* 0x000e620000000a00 */
[----:B------:R-:W-:Y:S02]  /*0db0*/  IMAD.X R13, RZ, RZ, ~R7, P0 ;  /* 0x000000ffff0d7224 */ /* 0x000fe400000e0e07 */
[----:B------:R-:W-:Y:S01]  /*0dc0*/  FMUL R2, R2, UR4 ;  /* 0x0000000402027c20 */ /* 0x000fe20008400000 */
[----:B------:R-:W-:Y:S01]  /*0dd0*/  IMAD.WIDE.U32 R8, R11, R24, R18 ;  /* 0x000000180b087225 */ /* 0x000fe200078e0012 */
[----:B------:R-:W-:-:S03]  /*0de0*/  ULDC UR4, c[0x0][0x154] ;  /* 0x0000550000047ab9 */ /* 0x000fc60000000800 */
[----:B------:R-:W-:Y:S01]  /*0df0*/  IMAD R10, R13, R24, RZ ;  /* 0x000000180d0a7224 */ /* 0x000fe200078e02ff */
[----:B------:R-:W2:Y:S01]  /*0e00*/  LDC R7, c[0x0][0x144] ;  /* 0x00005100ff077b82 */ /* 0x000ea20000000800 */
[----:B------:R-:W3:Y:S02]  /*0e10*/  F2I.U32.TRUNC.NTZ R2, R2 ;  /* 0x0000000200027305 */ /* 0x000ee4000020f000 */
[----:B------:R-:W-:-:S04]  /*0e20*/  IMAD R11, R11, R25, R10 ;  /* 0x000000190b0b7224 */ /* 0x000fc800078e020a */
[----:B------:R-:W-:Y:S01]  /*0e30*/  IMAD.IADD R9, R9, 0x1, R11 ;  /* 0x0000000109097824 */ /* 0x000fe200078e020b */
[----:B------:R-:W4:Y:S01]  /*0e40*/  LDC R22, c[0x0][0x608] ;  /* 0x00018200ff167b82 */ /* 0x000f220000000800 */
[----:B------:R-:W-:-:S03]  /*0e50*/  IMAD.MOV.U32 R11, RZ, RZ, -0x1 ;  /* 0xffffffffff0b7424 */ /* 0x000fc600078e00ff */
[--C-:B0-----:R-:W-:Y:S02]  /*0e60*/  SHF.R.U64 R20, R8, R12, R9.reuse ;  /* 0x0000000c08147219 */ /* 0x101fe40000001209 */
[----:B------:R-:W-:Y:S02]  /*0e70*/  I2FP.F32.U32 R8, R14 ;  /* 0x0000000e00087245 */ /* 0x000fe40000201000 */
[----:B------:R-:W0:Y:S01]  /*0e80*/  LDC R24, c[0x0][0x658] ;  /* 0x00019600ff187b82 */ /* 0x000e220000000800 */
[----:B-1----:R-:W-:Y:S01]  /*0e90*/  ISETP.NE.U32.AND P0, PT, R26, RZ, PT ;  /* 0x000000ff1a00720c */ /* 0x002fe20003f05070 */
[----:B---3--:R-:W-:Y:S02]  /*0ea0*/  IMAD.MOV R10, RZ, RZ, -R2 ;  /* 0x000000ffff0a7224 */ /* 0x008fe400078e0a02 */
[----:B------:R-:W-:Y:S01]  /*0eb0*/  FMUL R8, R8, UR4 ;  /* 0x0000000408087c20 */ /* 0x000fe20008400000 */
[----:B------:R-:W-:Y:S02]  /*0ec0*/  SHF.R.U32.HI R9, RZ, R12, R9 ;  /* 0x0000000cff097219 */ /* 0x000fe40000011609 */
[----:B------:R-:W-:Y:S01]  /*0ed0*/  ISETP.NE.AND.EX P0, PT, R27, RZ, PT, P0 ;  /* 0x000000ff1b00720c */ /* 0x000fe20003f05300 */
[----:B------:R1:W3:Y:S01]  /*0ee0*/  F2I.U32.TRUNC.NTZ R15, R8 ;  /* 0x00000008000f7305 */ /* 0x0002e2000020f000 */
[----:B------:R-:W1:Y:S01]  /*0ef0*/  LDC R19, c[0x0][0x148] ;  /* 0x00005200ff137b82 */ /* 0x000e620000000800 */
[----:B--2---:R-:W-:-:S07]  /*0f00*/  IMAD R2, R7, R10, R6 ;  /* 0x0000000a07027224 */ /* 0x004fce00078e0206 */
[----:B------:R-:W2:Y:S01]  /*0f10*/  LDC R25, c[0x0][0x600] ;  /* 0x00018000ff197b82 */ /* 0x000ea20000000800 */
[-CC-:B----4-:R-:W-:Y:S02]  /*0f20*/  SHF.R.U64 R32, R20, R22.reuse, R9.reuse ;  /* 0x0000001614207219 */ /* 0x190fe40000001209 */
[----:B------:R-:W-:Y:S01]  /*0f30*/  SHF.R.U32.HI R7, RZ, R22, R9 ;  /* 0x00000016ff077219 */ /* 0x000fe20000011609 */
[----:B------:R-:W-:-:S04]  /*0f40*/  IMAD.MOV.U32 R9, RZ, RZ, 0x1 ;  /* 0x00000001ff097424 */ /* 0x000fc800078e00ff */
[----:B------:R-:W4:Y:S01]  /*0f50*/  LDC R28, c[0x0][0x648] ;  /* 0x00019200ff1c7b82 */ /* 0x000f220000000800 */
[-C--:B0-----:R-:W-:Y:S02]  /*0f60*/  SHF.L.U32 R6, R11, R24.reuse, RZ ;  /* 0x000000180b067219 */ /* 0x081fe400000006ff */
[--C-:B------:R-:W-:Y:S02]  /*0f70*/  SHF.R.U64 R22, R32, R24, R7.reuse ;  /* 0x0000001820167219 */ /* 0x100fe40000001207 */
[----:B------:R-:W-:Y:S02]  /*0f80*/  LOP3.LUT R13, RZ, R6, RZ, 0x33, !PT ;  /* 0x00000006ff0d7212 */ /* 0x000fe400078e33ff */
[-C--:B------:R-:W-:Y:S01]  /*0f90*/  SHF.R.U32.HI R7, RZ, R24.reuse, R7 ;  /* 0x00000018ff077219 */ /* 0x080fe20000011607 */
[----:B------:R-:W0:Y:S01]  /*0fa0*/  LDC R29, c[0x0][0x638] ;  /* 0x00018e00ff1d7b82 */ /* 0x000e220000000800 */
[----:B------:R-:W-:Y:S01]  /*0fb0*/  SHF.L.U32 R12, R9, R24, RZ ;  /* 0x00000018090c7219 */ /* 0x000fe200000006ff */
[----:B------:R-:W-:-:S06]  /*0fc0*/  IMAD.MOV.U32 R6, RZ, RZ, R22 ;  /* 0x000000ffff067224 */ /* 0x000fcc00078e0016 */
[----:B------:R-:W0:Y:S01]  /*0fd0*/  LDC R30, c[0x0][0x610] ;  /* 0x00018400ff1e7b82 */ /* 0x000e220000000800 */
[----:B-1-3--:R-:W-:Y:S05]  /*0fe0*/  @!P0 BRA `(.L_x_12) ;  /* 0x0000000000288947 */ /* 0x00afea0003800000 */
[----:B------:R-:W1:Y:S02]  /*0ff0*/  LDC R11, c[0x0][0x64c] ;  /* 0x00019300ff0b7b82 */ /* 0x000e640000000800 */
[----:B-1----:R-:W-:-:S05]  /*1000*/  IADD3 R11, P0, R22, R11, RZ ;  /* 0x0000000b160b7210 */ /* 0x002fca0007f1e0ff */
        /* <DEDUP_REMOVED lines=8> */
.L_x_12:
[----:B----4-:R-:W-:Y:S01]  /*1090*/  SHF.R.U64 R6, R6, R28, R7 ;  /* 0x0000001c06067219 */ /* 0x010fe20000001207 */
[----:B--2---:R-:W-:Y:S01]  /*10a0*/  VIADD R7, R25, 0xffffffff ;  /* 0xffffffff19077836 */ /* 0x004fe20000000000 */
[----:B------:R-:W-:Y:S01]  /*10b0*/  LOP3.LUT R13, R32, R13, RZ, 0xc0, !PT ;  /* 0x0000000d200d7212 */ /* 0x000fe200078ec0ff */
[----:B------:R-:W-:Y:S02]  /*10c0*/  IMAD.MOV R15, RZ, RZ, -R15 ;  /* 0x000000ffff0f7224 */ /* 0x000fe400078e0a0f */
[----:B------:R-:W-:Y:S01]  /*10d0*/  IMAD.MOV R8, RZ, RZ, -R6 ;  /* 0x000000ffff087224 */ /* 0x000fe200078e0a06 */
[----:B------:R-:W-:Y:S01]  /*10e0*/  LOP3.LUT R7, R20, R7, RZ, 0xc0, !PT ;  /* 0x0000000714077212 */ /* 0x000fe200078ec0ff */
[----:B------:R-:W-:Y:S02]  /*10f0*/  IMAD R13, R12, R6, R13 ;  /* 0x000000060c0d7224 */ /* 0x000fe400078e020d */
[----:B------:R-:W-:Y:S02]  /*1100*/  @P1 IMAD R2, R19, R15, R14 ;  /* 0x0000000f13021224 */ /* 0x000fe400078e020e */
[----:B0-----:R-:W-:-:S02]  /*1110*/  IMAD R6, R8, R29, R22 ;  /* 0x0000001d08067224 */ /* 0x001fc400078e0216 */
[----:B------:R-:W-:Y:S02]  /*1120*/  IMAD R2, R13, R30, R2 ;  /* 0x0000001e0d027224 */ /* 0x000fe400078e0202 */
[----:B------:R-:W-:Y:S02]  /*1130*/  IMAD R19, R6, R25, R7 ;  /* 0x0000001906137224 */ /* 0x000fe400078e0207 */
[----:B------:R-:W-:-:S03]  /*1140*/  IMAD.MOV.U32 R8, RZ, RZ, 0x1 ;  /* 0x00000001ff087424 */ /* 0x000fc600078e00ff */
[----:B------:R-:W-:Y:S02]  /*1150*/  SEL R22, R19, R2, !P1 ;  /* 0x0000000213167207 */ /* 0x000fe40004800000 */
[----:B------:R-:W-:Y:S01]  /*1160*/  SEL R19, R2, R19, !P1 ;  /* 0x0000001302137207 */ /* 0x000fe20004800000 */
[----:B------:R-:W-:-:S07]  /*1170*/  IMAD.MOV.U32 R2, RZ, RZ, R31 ;  /* 0x000000ffff027224 */ /* 0x000fce00078e001f */
.L_x_10:
[----:B------:R-:W-:Y:S05]  /*1180*/  @!P2 BRA `(.L_x_13) ;  /* 0x000000900080a947 */ /* 0x000fea0003800000 */
[----:B------:R-:W-:-:S13]  /*1190*/  ISETP.GT.U32.AND P0, PT, R33, 0x1, PT ;  /* 0x000000012100780c */ /* 0x000fda0003f04070 */
[----:B------:R-:W-:Y:S05]  /*11a0*/  @P0 EXIT ;  /* 0x000000000000094d */ /* 0x000fea0003800000 */
.L_x_14:
[----:B------:R-:W-:-:S08]  /*11b0*/  NOP ;  /* 0x0000000000007918 */ /* 0x000fd00000000000 */
[----:B------:R-:W1:Y:S02]  /*11c0*/  USETMAXREG.TRY_ALLOC.CTAPOOL UP0, 0xe8 ;  /* 0x000000e8000079c8 */ /* 0x000e640008000600 */
[----:B-1----:R-:W-:-:S13]  /*11d0*/  PLOP3.LUT P0, PT, PT, PT, UP0, 0x80, 0x0 ;  /* 0x000000000000781c */ /* 0x002fda0003f0f008 */
[----:B------:R-:W-:Y:S05]  /*11e0*/  @!P0 BRA `(.L_x_14) ;  /* 0xfffffffc00f08947 */ /* 0x000fea000383ffff */
[----:B------:R-:W-:-:S13]  /*11f0*/  LOP3.LUT P0, RZ, R8, 0xff, RZ, 0xc0, !PT ;  /* 0x000000ff08ff7812 */ /* 0x000fda000780c0ff */
[----:B------:R-:W-:Y:S05]  /*1200*/  @!P0 EXIT ;  /* 0x000000000000894d */ /* 0x000fea0003800000 */
[----:B------:R-:W1:Y:S01]  /*1210*/  S2UR UR4, SR_CgaCtaId ;  /* 0x00000000000479c3 */ /* 0x000e620000008800 */
[----:B------:R-:W-:Y:S01]  /*1220*/  VIADD R6, R5, 0xffffffff ;  /* 0xffffffff05067836 */ /* 0x000fe20000000000 */
[----:B------:R-:W-:Y:S01]  /*1230*/  SHF.R.S32.HI R0, RZ, 0x1f, R3 ;  /* 0x0000001fff007819 */ /* 0x000fe20000011403 */
[----:B------:R-:W-:Y:S01]  /*1240*/  UMOV UR41, 0x400 ;  /* 0x0000040000297882 */ /* 0x000fe20000000000 */
[----:B------:R-:W-:Y:S01]  /*1250*/  UISETP.LT.AND UP0, UPT, UR40, 0x1, UPT ;  /* 0x000000012800788c */ /* 0x000fe2000bf01270 */
[----:B------:R-:W-:Y:S01]  /*1260*/  LOP3.LUT R172, R16, 0x1, RZ, 0xfc, !PT ;  /* 0x0000000110ac7812 */ /* 0x000fe200078efcff */
[----:B------:R-:W-:Y:S01]  /*1270*/  USHF.L.U32 UR44, UR40, 0x1, URZ ;  /* 0x00000001282c7899 */ /* 0x000fe2000800063f */
[----:B------:R-:W-:Y:S01]  /*1280*/  R2UR UR42, R6 ;  /* 0x00000000062a72ca */ /* 0x000fe200000e0000 */
[----:B------:R-:W-:Y:S01]  /*1290*/  USEL UR43, UR40, 0x1, UP0 ;  /* 0x00000001282b7887 */ /* 0x000fe20008000000 */
[CC--:B------:R-:W-:Y:S02]  /*12a0*/  LEA.HI R4, R0.reuse, R3.reuse, RZ, 0x2 ;  /* 0x0000000300047211 */ /* 0x0c0fe400078f10ff */
[----:B------:R-:W-:Y:S01]  /*12b0*/  LEA.HI R0, R0, R3, RZ, 0x5 ;  /* 0x0000000300007211 */ /* 0x000fe200078f28ff */
[----:B------:R-:W-:Y:S01]  /*12c0*/  UIADD3 UR43, -UR43, UR40, URZ ;  /* 0x000000282b2b7290 */ /* 0x000fe2000fffe13f */
[----:B------:R-:W-:-:S02]  /*12d0*/  SHF.R.S32.HI R154, RZ, 0x2, R4 ;  /* 0x00000002ff9a7819 */ /* 0x000fc40000011404 */
[----:B------:R-:W-:Y:S02]  /*12e0*/  SHF.R.S32.HI R5, RZ, 0x1f, R4 ;  /* 0x0000001fff057819 */ /* 0x000fe40000011404 */
[----:B------:R-:W-:Y:S02]  /*12f0*/  LOP3.LUT R156, R4, 0xfffffffc, RZ, 0xc0, !PT ;  /* 0xfffffffc049c7812 */ /* 0x000fe400078ec0ff */
[----:B------:R-:W-:Y:S01]  /*1300*/  LEA.HI R5, R5, R154, RZ, 0x3 ;  /* 0x0000009a05057211 */ /* 0x000fe200078f18ff */
[----:B------:R-:W-:Y:S01]  /*1310*/  USHF.L.U32 UR42, UR42, 0x3, URZ ;  /* 0x000000032a2a7899 */ /* 0x000fe2000800063f */
[----:B------:R-:W-:Y:S01]  /*1320*/  ISETP.NE.AND P0, PT, R6, RZ, PT ;  /* 0x000000ff0600720c */ /* 0x000fe20003f05270 */
[----:B------:R-:W-:Y:S01]  /*1330*/  IMAD.IADD R156, R3, 0x1, -R156 ;  /* 0x00000001039c7824 */ /* 0x000fe200078e0a9c */
[----:B------:R-:W-:Y:S01]  /*1340*/  LOP3.LUT R5, R5, 0xfffffff8, RZ, 0xc0, !PT ;  /* 0xfffffff805057812 */ /* 0x000fe200078ec0ff */
[----:B-1----:R-:W-:Y:S01]  /*1350*/  ULEA UR41, UR4, UR41, 0x18 ;  /* 0x0000002904297291 */ /* 0x002fe2000f8ec03f */
[----:B------:R-:W-:Y:S01]  /*1360*/  SEL R173, RZ, 0x1, P0 ;  /* 0x00000001ffad7807 */ /* 0x000fe20000000000 */
[----:B------:R-:W-:Y:S01]  /*1370*/  IMAD.U32 R158, RZ, RZ, UR42 ;  /* 0x0000002aff9e7e24 */ /* 0x000fe2000f8e00ff */
[----:B------:R-:W-:Y:S01]  /*1380*/  ULDC UR4, c[0x0][0x284] ;  /* 0x0000a10000047ab9 */ /* 0x000fe20000000800 */
[----:B------:R-:W-:Y:S01]  /*1390*/  IMAD.IADD R154, R154, 0x1, -R5 ;  /* 0x000000019a9a7824 */ /* 0x000fe200078e0a05 */
[----:B------:R-:W-:Y:S01]  /*13a0*/  UIADD3 UR45, UR41, 0x60, URZ ;  /* 0x00000060292d7890 */ /* 0x000fe2000fffe03f */
[----:B------:R-:W-:-:S02]  /*13b0*/  SHF.R.S32.HI R5, RZ, 0x5, R0 ;  /* 0x00000005ff057819 */ /* 0x000fc40000011400 */
[C---:B------:R-:W-:Y:S02]  /*13c0*/  LOP3.LUT R160, R158.reuse, 0x8, RZ, 0xc0, !PT ;  /* 0x000000089ea07812 */ /* 0x040fe400078ec0ff */
[--C-:B------:R-:W-:Y:S01]  /*13d0*/  SHF.R.S32.HI R155, RZ, 0x1f, R154.reuse ;  /* 0x0000001fff9b7819 */ /* 0x100fe2000001149a */
[C-C-:B------:R-:W-:Y:S01]  /*13e0*/  IMAD R161, R5.reuse, -0x10, -R154.reuse ;  /* 0xfffffff005a17824 */ /* 0x140fe200078e0a9a */
[----:B------:R-:W-:Y:S01]  /*13f0*/  LOP3.LUT R158, R158, 0x8, RZ, 0xc, !PT ;  /* 0x000000089e9e7812 */ /* 0x000fe200078e0cff */
[----:B------:R-:W-:Y:S01]  /*1400*/  IMAD.U32 R157, RZ, RZ, UR45 ;  /* 0x0000002dff9d7e24 */ /* 0x000fe2000f8e00ff */
[----:B------:R-:W-:Y:S01]  /*1410*/  LOP3.LUT R160, R160, 0x18, RZ, 0x3c, !PT ;  /* 0x00000018a0a07812 */ /* 0x000fe200078e3cff */
[----:B------:R-:W-:-:S04]  /*1420*/  IMAD.WIDE R154, R5, 0x10, R154 ;  /* 0x00000010059a7825 */ /* 0x000fc800078e029a */
[----:B------:R-:W-:Y:S02]  /*1430*/  VIADD R159, R157, UR42 ;  /* 0x0000002a9d9f7c36 */ /* 0x000fe40008000000 */
[----:B------:R-:W-:-:S07]  /*1440*/  VIADD R161, R161, UR4 ;  /* 0x00000004a1a17c36 */ /* 0x000fce0008000000 */
.L_x_290:
[----:B------:R-:W-:Y:S01]  /*1450*/  SHF.L.U32 R0, R173, 0x1f, RZ ;  /* 0x0000001fad007819 */ /* 0x000fe200000006ff */
[----:B------:R-:W-:Y:S02]  /*1460*/  ULDC UR4, c[0x0][0x28c] ;  /* 0x0000a30000047ab9 */ /* 0x000fe40000000800 */
[----:B------:R-:W-:Y:S01]  /*1470*/  ISETP.LT.AND P1, PT, RZ, UR4, PT ;  /* 0x00000004ff007c0c */ /* 0x000fe2000bf21270 */
[----:B------:R-:W1:Y:S02]  /*1480*/  SYNCS.PHASECHK.TRANS64.TRYWAIT P0, [R157+UR42], R0 ;  /* 0x000000009d0075a7 */ /* 0x000e64000800016a */
[----:B-1-34-:R-:W-:Y:S10]  /*1490*/  @!P0 BRA `(.L_x_15) ;  /* 0x000000a000208947 */ /* 0x01aff40003800000 */
.L_x_313:
[----:B------:R-:W-:Y:S05]  /*14a0*/  @P1 BRA `(.L_x_16) ;  /* 0x0000000000401947 */ /* 0x000fea0003800000 */
[----:B-1----:R-:W-:Y:S01]  /*14b0*/  MOV R0, 0x0 ;  /* 0x0000000000007802 */ /* 0x002fe20000000f00 */
[----:B------:R-:W-:Y:S01]  /*14c0*/  ULDC.64 UR4, c[0x4][0x68] ;  /* 0x01001a0000047ab9 */ /* 0x000fe20000000a00 */
[----:B------:R-:W-:Y:S01]  /*14d0*/  ULDC.64 UR6, c[0x4][0x8] ;  /* 0x0100020000067ab9 */ /* 0x000fe20000000a00 */
[----:B------:R-:W-:Y:S01]  /*14e0*/  IMAD.U32 R4, RZ, RZ, UR4 ;  /* 0x00000004ff047e24 */ /* 0x000fe2000f8e00ff */
[----:B------:R1:W2:Y:S01]  /*14f0*/  LDC.64 R14, c[0x4][R0] ;  /* 0x01000000000e7b82 */ /* 0x0002a20000000a00 */
[----:B------:R-:W-:Y:S01]  /*1500*/  IMAD.U32 R5, RZ, RZ, UR5 ;  /* 0x00000005ff057e24 */ /* 0x000fe2000f8e00ff */
[----:B------:R-:W-:Y:S01]  /*1510*/  ULDC.64 UR4, c[0x4][0x70] ;  /* 0x01001c0000047ab9 */ /* 0x000fe20000000a00 */
[----:B------:R-:W-:Y:S02]  /*1520*/  IMAD.U32 R10, RZ, RZ, UR6 ;  /* 0x00000006ff0a7e24 */ /* 0x000fe4000f8e00ff */
[----:B------:R-:W-:Y:S02]  /*1530*/  IMAD.U32 R6, RZ, RZ, UR4 ;  /* 0x00000004ff067e24 */ /* 0x000fe4000f8e00ff */
[----:B------:R-:W-:-:S02]  /*1540*/  IMAD.U32 R7, RZ, RZ, UR5 ;  /* 0x00000005ff077e24 */ /* 0x000fc4000f8e00ff */
[----:B------:R-:W-:Y:S02]  /*1550*/  IMAD.U32 R11, RZ, RZ, UR7 ;  /* 0x00000007ff0b7e24 */ /* 0x000fe4000f8e00ff */
[----:B------:R-:W-:Y:S02]  /*1560*/  IMAD.MOV.U32 R8, RZ, RZ, 0x1e1 ;  /* 0x000001e1ff087424 */ /* 0x000fe400078e00ff */
[----:B0-----:R-:W-:Y:S02]  /*1570*/  IMAD.MOV.U32 R12, RZ, RZ, 0x1 ;  /* 0x00000001ff0c7424 */ /* 0x001fe400078e00ff */
[----:B-1----:R-:W-:-:S07]  /*1580*/  IMAD.MOV.U32 R13, RZ, RZ, RZ ;  /* 0x000000ffff0d7224 */ /* 0x002fce00078e00ff */
[----:B------:R-:W-:-:S07]  /*1590*/  LEPC R20, `(.L_x_16) ;  /* 0x000000001014794e */ /* 0x000fce0000000000 */
[----:B--2--5:R-:W-:Y:S05]  /*15a0*/  CALL.ABS.NOINC R14 ;  /* 0x000000000e007343 */ /* 0x024fea0003c00000 */
.L_x_16:
[----:B------:R-:W-:-:S13]  /*15b0*/  ISETP.NE.AND P0, PT, R172, 0x3, PT ;  /* 0x00000003ac00780c */ /* 0x000fda0003f05270 */
[----:B------:R-:W-:Y:S05]  /*15c0*/  @!P0 BRA `(.L_x_17) ;  /* 0x0000000000048947 */ /* 0x000fea0003800000 */
[----:B------:R-:W-:Y:S01]  /*15d0*/  BPT.TRAP 0x1 ;  /* 0x000000040000795c */ /* 0x000fe20000300000 */
.L_x_17:
[----:B------:R-:W-:Y:S02]  /*15e0*/  IMAD.U32 R3, RZ, RZ, UR38 ;  /* 0x00000026ff037e24 */ /* 0x000fe4000f8e00ff */
[----:B-1----:R-:W-:-:S03]  /*15f0*/  IMAD.U32 R0, RZ, RZ, UR39 ;  /* 0x00000027ff007e24 */ /* 0x002fc6000f8e00ff */
[----:B------:R-:W-:Y:S02]  /*1600*/  LEA R3, R3, UR41, 0x3 ;  /* 0x0000002903037c11 */ /* 0x000fe4000f8e18ff */
[----:B------:R-:W-:-:S04]  /*1610*/  SHF.L.U32 R0, R0, 0x1f, RZ ;  /* 0x0000001f00007819 */ /* 0x000fc800000006ff */
[----:B------:R1:W2:Y:S01]  /*1620*/  SYNCS.PHASECHK.TRANS64.TRYWAIT P1, [R3+URZ], R0 ;  /* 0x00000000030075a7 */ /* 0x0002a2000802017f */
[----:B------:R-:W-:Y:S05]  /*1630*/  @!P0 BRA `(.L_x_18) ;  /* 0x0000000000048947 */ /* 0x000fea0003800000 */
[----:B------:R-:W-:Y:S01]  /*1640*/  BPT.TRAP 0x1 ;  /* 0x000000040000795c */ /* 0x000fe20000300000 */
.L_x_18:
[----:B------:R-:W-:-:S05]  /*1650*/  IMAD.U32 R4, RZ, RZ, UR43 ;  /* 0x0000002bff047e24 */ /* 0x000fca000f8e00ff */
[----:B------:R-:W-:Y:S01]  /*1660*/  ISETP.GE.AND P2, PT, R4, 0x1, PT ;  /* 0x000000010400780c */ /* 0x000fe20003f46270 */
[----:B--2---:R-:W-:-:S12]  /*1670*/  @P1 BRA `(.L_x_19) ;  /* 0x0000000000081947 */ /* 0x004fd80003800000 */
[----:B------:R-:W2:Y:S02]  /*1680*/  SYNCS.PHASECHK.TRANS64.TRYWAIT P1, [R3+URZ], R0 ;  /* 0x00000000030075a7 */ /* 0x000ea4000802017f */
[----:B--2---:R-:W-:Y:S05]  /*1690*/  @!P1 BRA `(.L_x_20) ;  /* 0x0000009c00b49947 */ /* 0x004fea0003800000 */
.L_x_19:
[----:B------:R-:W-:Y:S05]  /*16a0*/  WARPSYNC.ALL ;  /* 0x0000000000007948 */ /* 0x000fea0003800000 */
[----:B------:R-:W-:Y:S01]  /*16b0*/  UIADD3 UR5, UR41, 0xa180, URZ ;  /* 0x0000a18029057890 */ /* 0x000fe2000fffe03f */
[----:B------:R-:W-:Y:S01]  /*16c0*/  WARPGROUP.ARRIVE ;  /* 0x00000000000079c5 */ /* 0x000fe20000000000 */
[----:B------:R-:W-:Y:S02]  /*16d0*/  UIADD3 UR4, UR41, 0x180, URZ ;  /* 0x0000018029047890 */ /* 0x000fe4000fffe03f */
[----:B------:R-:W-:Y:S02]  /*16e0*/  USHF.R.U32.HI UR5, URZ, 0x4, UR5 ;  /* 0x000000043f057899 */ /* 0x000fe40008011605 */
[----:B------:R-:W-:-:S02]  /*16f0*/  USHF.R.U32.HI UR4, URZ, 0x4, UR4 ;  /* 0x000000043f047899 */ /* 0x000fc40008011604 */
[----:B------:R-:W-:Y:S02]  /*1700*/  ULOP3.LUT UR5, UR5, 0x3fff, URZ, 0xc0, !UPT ;  /* 0x00003fff05057892 */ /* 0x000fe4000f8ec03f */
[----:B------:R-:W-:Y:S02]  /*1710*/  ULOP3.LUT UR8, UR4, 0x3fff, URZ, 0xc0, !UPT ;  /* 0x00003fff04087892 */ /* 0x000fe4000f8ec03f */
[----:B------:R-:W-:Y:S02]  /*1720*/  ULOP3.LUT UR9, UR5, 0x2000000, URZ, 0xfc, !UPT ;  /* 0x0200000005097892 */ /* 0x000fe4000f8efc3f */
[----:B------:R-:W-:Y:S02]  /*1730*/  ULEA UR10, UR38, UR8, 0x9 ;  /* 0x00000008260a7291 */ /* 0x000fe4000f8e483f */
[----:B------:R-:W-:Y:S01]  /*1740*/  ULEA UR11, UR38, UR9, 0xb ;  /* 0x00000009260b7291 */ /* 0x000fe2000f8e583f */
[----:B------:R-:W-:Y:S01]  /*1750*/  UMOV UR5, 0x40000040 ;  /* 0x4000004000057882 */ /* 0x000fe20000000000 */
[----:B------:R-:W-:-:S03]  /*1760*/  UMOV UR7, 0x40000040 ;  /* 0x4000004000077882 */ /* 0x000fc60000000000 */
[----:B------:R-:W-:Y:S02]  /*1770*/  UMOV UR4, UR10 ;  /* 0x0000000a00047c82 */ /* 0x000fe40008000000 */
[----:B------:R-:W-:Y:S02]  /*1780*/  UMOV UR6, UR11 ;  /* 0x0000000b00067c82 */ /* 0x000fe40008000000 */
[----:B------:R-:W-:Y:S01]  /*1790*/  HGMMA.64x256x16.F32.BF16 R24, gdesc[UR4].tnspA.tnspB, RZ, !UPT, gsb0 ;  /* 0x63e00000041879f0 */ /* 0x000fe2000c0018ff */
[----:B------:R-:W-:Y:S02]  /*17a0*/  UIADD3 UR4, UR10, 0x80, URZ ;  /* 0x000000800a047890 */ /* 0x000fe4000fffe03f */
[----:B------:R-:W-:Y:S01]  /*17b0*/  UIADD3 UR6, UR11, 0x80, URZ ;  /* 0x000000800b067890 */ /* 0x000fe2000fffe03f */
[----:B------:R-:W-:Y:S01]  /*17c0*/  UMOV UR5, 0x40000040 ;  /* 0x4000004000057882 */ /* 0x000fe20000000000 */
[----:B------:R-:W-:Y:S01]  /*17d0*/  UMOV UR7, 0x40000040 ;  /* 0x4000004000077882 */ /* 0x000fe20000000000 */
[----:B------:R-:W-:-:S02]  /*17e0*/  WARPGROUP.DEPBAR.LE gsb0, 0x0 ;  /* 0x00008000000079c5 */ /* 0x000fc40000010000 */
[----:B------:R-:W-:-:S15]  /*17f0*/  WARPGROUP.ARRIVE ;  /* 0x00000000000079c5 */ /* 0x000fde0000000000 */
[----:B------:R-:W-:-:S05]  /*1800*/  NOP ;  /* 0x0000000000007918 */ /* 0x000fca0000000000 */
[----:B------:R-:W-:Y:S01]  /*1810*/  HGMMA.64x256x16.F32.BF16 R24, gdesc[UR4].tnspA.tnspB, R24, gsb0 ;  /* 0x63e00000041879f0 */ /* 0x000fe20008001818 */
[----:B------:R-:W-:Y:S02]  /*1820*/  UIADD3 UR4, UR10, 0x100, URZ ;  /* 0x000001000a047890 */ /* 0x000fe4000fffe03f */
[----:B------:R-:W-:Y:S01]  /*1830*/  UIADD3 UR6, UR11, 0x100, URZ ;  /* 0x000001000b067890 */ /* 0x000fe2000fffe03f */
[----:B------:R-:W-:Y:S01]  /*1840*/  UMOV UR5, 0x40000040 ;  /* 0x4000004000057882 */ /* 0x000fe20000000000 */
[----:B------:R-:W-:Y:S01]  /*1850*/  UMOV UR7, 0x40000040 ;  /* 0x4000004000077882 */ /* 0x000fe20000000000 */
[----:B------:R-:W-:Y:S02]  /*1860*/  WARPGROUP.DEPBAR.LE gsb0, 0x0 ;  /* 0x00008000000079c5 */ /* 0x000fe40000010000 */
        /* <DEDUP_REMOVED lines=10> */
[----:B------:R-:W-:Y:S03]  /*1910*/  HGMMA.64x256x16.F32.BF16 R24, gdesc[UR4].tnspA.tnspB, R24, gsb0 ;  /* 0x63e00000041879f0 */ /* 0x000fe60008001818 */
[----:B------:R-:W-:Y:S02]  /*1920*/  WARPGROUP.DEPBAR.LE gsb0, 0x0 ;  /* 0x00008000000079c5 */ /* 0x000fe40000010000 */
[----:B------:R-:W-:Y:S05]  /*1930*/  @!P2 BRA `(.L_x_21) ;  /* 0x00000004001ca947 */ /* 0x000fea0003800000 */
[----:B------:R-:W-:Y:S01]  /*1940*/  UIADD3 UR4, UR38, 0x1, URZ ;  /* 0x0000000126047890 */ /* 0x000fe2000fffe03f */
[----:B-12---:R-:W-:Y:S01]  /*1950*/  IMAD.U32 R0, RZ, RZ, UR43 ;  /* 0x0000002bff007e24 */ /* 0x006fe2000f8e00ff */
[----:B------:R-:W-:Y:S02]  /*1960*/  UMOV UR11, UR38 ;  /* 0x00000026000b7c82 */ /* 0x000fe40008000000 */
[----:B------:R-:W-:-:S04]  /*1970*/  UISETP.NE.AND UP0, UPT, UR4, 0x5, UPT ;  /* 0x000000050400788c */ /* 0x000fc8000bf05270 */
[----:B------:R-:W-:Y:S02]  /*1980*/  USEL UR5, URZ, 0x1, UP0 ;  /* 0x000000013f057887 */ /* 0x000fe40008000000 */
[----:B------:R-:W-:Y:S02]  /*1990*/  USEL UR10, UR4, URZ, UP0 ;  /* 0x0000003f040a7287 */ /* 0x000fe40008000000 */
[----:B------:R-:W-:-:S06]  /*19a0*/  ULOP3.LUT UR5, UR39, UR5, URZ, 0x3c, !UPT ;  /* 0x0000000527057292 */ /* 0x000fcc000f8e3c3f */
[----:B------:R-:W-:-:S07]  /*19b0*/  IMAD.U32 R5, RZ, RZ, UR5 ;  /* 0x00000005ff057e24 */ /* 0x000fce000f8e00ff */
.L_x_28:
[----:B-12---:R-:W-:Y:S05]  /*19c0*/  @!P0 BRA `(.L_x_22) ;  /* 0x0000000000048947 */ /* 0x006fea0003800000 */
[----:B------:R-:W-:Y:S01]  /*19d0*/  BPT.TRAP 0x1 ;  /* 0x000000040000795c */ /* 0x000fe20000300000 */
.L_x_22:
[----:B------:R-:W-:Y:S01]  /*19e0*/  ULEA UR4, UR10, UR41, 0x3 ;  /* 0x000000290a047291 */ /* 0x000fe2000f8e183f */
[----:B------:R-:W-:-:S08]  /*19f0*/  SHF.L.U32 R3, R5, 0x1f, RZ ;  /* 0x0000001f05037819 */ /* 0x000fd000000006ff */
[----:B------:R1:W2:Y:S01]  /*1a00*/  SYNCS.PHASECHK.TRANS64.TRYWAIT P1, [UR4], R3 ;  /* 0x00000003ff0075a7 */ /* 0x0002a20008020144 */
[----:B------:R-:W-:Y:S05]  /*1a10*/  @!P0 BRA `(.L_x_23) ;  /* 0x0000000000048947 */ /* 0x000fea0003800000 */
[----:B------:R-:W-:Y:S01]  /*1a20*/  BPT.TRAP 0x1 ;  /* 0x000000040000795c */ /* 0x000fe20000300000 */
.L_x_23:
[----:B--2---:R-:W-:Y:S05]  /*1a30*/  @P1 BRA `(.L_x_24) ;  /* 0x0000000000081947 */ /* 0x004fea0003800000 */
[----:B------:R-:W2:Y:S02]  /*1a40*/  SYNCS.PHASECHK.TRANS64.TRYWAIT P1, [UR4], R3 ;  /* 0x00000003ff0075a7 */ /* 0x000ea40008020144 */
[----:B--2---:R-:W-:Y:S05]  /*1a50*/  @!P1 BRA `(.L_x_25) ;  /* 0x0000009800d89947 */ /* 0x004fea0003800000 */
.L_x_24:
[----:B------:R-:W-:Y:S01]  /*1a60*/  ULEA UR12, UR10, UR8, 0x9 ;  /* 0x000000080a0c7291 */ /* 0x000fe2000f8e483f */
[----:B------:R-:W-:Y:S01]  /*1a70*/  WARPGROUP.ARRIVE ;  /* 0x00000000000079c5 */ /* 0x000fe20000000000 */
[----:B------:R-:W-:Y:S01]  /*1a80*/  ULEA UR13, UR10, UR9, 0xb ;  /* 0x000000090a0d7291 */ /* 0x000fe2000f8e583f */
[----:B------:R-:W-:Y:S01]  /*1a90*/  UMOV UR5, 0x40000040 ;  /* 0x4000004000057882 */ /* 0x000fe20000000000 */
[----:B------:R-:W-:-:S03]  /*1aa0*/  UMOV UR7, 0x40000040 ;  /* 0x4000004000077882 */ /* 0x000fc60000000000 */
[----:B------:R-:W-:Y:S02]  /*1ab0*/  UMOV UR4, UR12 ;  /* 0x0000000c00047c82 */ /* 0x000fe40008000000 */
[----:B------:R-:W-:Y:S02]  /*1ac0*/  UMOV UR6, UR13 ;  /* 0x0000000d00067c82 */ /* 0x000fe40008000000 */
[----:B------:R-:W-:Y:S01]  /*1ad0*/  HGMMA.64x256x16.F32.BF16 R24, gdesc[UR4].tnspA.tnspB, R24, gsb0 ;  /* 0x63e00000041879f0 */ /* 0x000fe20008001818 */
        /* <DEDUP_REMOVED lines=26> */
[----:B------:R-:W-:Y:S01]  /*1c80*/  BPT.TRAP 0x1 ;  /* 0x000000040000795c */ /* 0x000fe20000300000 */
.L_x_26:
[----:B------:R-:W-:Y:S01]  /*1c90*/  ULEA UR4, UR11, UR41, 0x3 ;  /* 0x000000290b047291 */ /* 0x000fe2000f8e183f */
[----:B------:R-:W-:-:S03]  /*1ca0*/  ISETP.GT.U32.AND P1, PT, R16, 0x1, PT ;  /* 0x000000011000780c */ /* 0x000fc60003f24070 */
[----:B------:R-:W-:-:S04]  /*1cb0*/  UIADD3 UR4, UR4, 0x28, URZ ;  /* 0x0000002804047890 */ /* 0x000fc8000fffe03f */
[----:B------:R-:W-:-:S09]  /*1cc0*/  UPRMT UR4, URZ, 0x654, UR4 ;  /* 0x000006543f047896 */ /* 0x000fd20008000004 */
[----:B------:R-:W-:Y:S01]  /*1cd0*/  SYNCS.ARRIVE.TRANS64.RED.A1T0 RZ, [UR4], RZ ;  /* 0x000000ffffff79a7 */ /* 0x000fe20008100404 */
[----:B------:R-:W-:Y:S05]  /*1ce0*/  @P1 BRA `(.L_x_27) ;  /* 0x0000000000041947 */ /* 0x000fea0003800000 */
[----:B------:R-:W-:Y:S01]  /*1cf0*/  BPT.TRAP 0x1 ;  /* 0x000000040000795c */ /* 0x000fe20000300000 */
.L_x_27:
[----:B------:R-:W-:Y:S01]  /*1d00*/  UIADD3 UR10, UR10, 0x1, URZ ;  /* 0x000000010a0a7890 */ /* 0x000fe2000fffe03f */
[C---:B------:R-:W-:Y:S01]  /*1d10*/  ISETP.GT.AND P1, PT, R0.reuse, 0x1, PT ;  /* 0x000000010000780c */ /* 0x040fe20003f24270 */
[----:B------:R-:W-:Y:S01]  /*1d20*/  UIADD3 UR11, UR11, 0x1, URZ ;  /* 0x000000010b0b7890 */ /* 0x000fe2000fffe03f */
[----:B------:R-:W-:Y:S01]  /*1d30*/  VIADD R0, R0, 0xffffffff ;  /* 0xffffffff00007836 */ /* 0x000fe20000000000 */
[----:B------:R-:W-:Y:S02]  /*1d40*/  UISETP.NE.AND UP0, UPT, UR10, 0x5, UPT ;  /* 0x000000050a00788c */ /* 0x000fe4000bf05270 */
[----:B------:R-:W-:Y:S02]  /*1d50*/  UISETP.NE.AND UP1, UPT, UR11, 0x5, UPT ;  /* 0x000000050b00788c */ /* 0x000fe4000bf25270 */
[----:B------:R-:W-:Y:S02]  /*1d60*/  USEL UR4, URZ, 0x1, UP0 ;  /* 0x000000013f047887 */ /* 0x000fe40008000000 */
[----:B------:R-:W-:-:S02]  /*1d70*/  USEL UR10, UR10, URZ, UP0 ;  /* 0x0000003f0a0a7287 */ /* 0x000fc40008000000 */
[----:B------:R-:W-:Y:S02]  /*1d80*/  USEL UR11, UR11, URZ, UP1 ;  /* 0x0000003f0b0b7287 */ /* 0x000fe40008800000 */
[----:B------:R-:W-:Y:S01]  /*1d90*/  LOP3.LUT R5, R5, UR4, RZ, 0x3c, !PT ;  /* 0x0000000405057c12 */ /* 0x000fe2000f8e3cff */
[----:B------:R-:W-:Y:S09]  /*1da0*/  @P1 BRA `(.L_x_28) ;  /* 0xfffffffc00041947 */ /* 0x000ff2000383ffff */
.L_x_21:
[----:B-12---:R-:W1:Y:S01]  /*1db0*/  LDC R0, c[0x0][0x28c] ;  /* 0x0000a300ff007b82 */ /* 0x006e620000000800 */
[----:B------:R2:W-:Y:S01]  /*1dc0*/  SYNCS.ARRIVE.TRANS64.A1T0 RZ, [R158+UR45], RZ ;  /* 0x000000ff9eff79a7 */ /* 0x0005e2000810002d */
[----:B-1----:R-:W-:-:S13]  /*1dd0*/  ISETP.GE.AND P1, PT, R0, 0x1, PT ;  /* 0x000000010000780c */ /* 0x002fda0003f26270 */
[----:B--2---:R-:W-:Y:S05]  /*1de0*/  @!P1 BRA `(.L_x_29) ;  /* 0x0000000000349947 */ /* 0x004fea0003800000 */
[----:B------:R-:W-:Y:S05]  /*1df0*/  @!P0 BRA `(.L_x_30) ;  /* 0x0000000000048947 */ /* 0x000fea0003800000 */
[----:B------:R-:W-:Y:S01]  /*1e00*/  BPT.TRAP 0x1 ;  /* 0x000000040000795c */ /* 0x000fe20000300000 */
.L_x_30:
[----:B------:R-:W-:Y:S01]  /*1e10*/  UIADD3 UR6, UR43, UR38, URZ ;  /* 0x000000262b067290 */ /* 0x000fe2000fffe03f */
[----:B------:R-:W-:-:S03]  /*1e20*/  ISETP.GT.U32.AND P0, PT, R16, 0x1, PT ;  /* 0x000000011000780c */ /* 0x000fc60003f04070 */
[----:B------:R-:W-:-:S04]  /*1e30*/  UIMAD.WIDE.U32 UR4, UR6, -0x33333333, URZ ;  /* 0xcccccccd060478a5 */ /* 0x000fc8000f8e003f */
[----:B------:R-:W-:-:S04]  /*1e40*/  USHF.R.U32.HI UR4, URZ, 0x2, UR5 ;  /* 0x000000023f047899 */ /* 0x000fc80008011605 */
[----:B------:R-:W-:-:S04]  /*1e50*/  UIMAD UR6, UR4, -0x5, UR6 ;  /* 0xfffffffb040678a4 */ /* 0x000fc8000f8e0206 */
[----:B------:R-:W-:-:S04]  /*1e60*/  ULEA UR6, UR6, UR41, 0x3 ;  /* 0x0000002906067291 */ /* 0x000fc8000f8e183f */
[----:B------:R-:W-:-:S04]  /*1e70*/  UIADD3 UR6, UR6, 0x28, URZ ;  /* 0x0000002806067890 */ /* 0x000fc8000fffe03f */
[----:B------:R-:W-:-:S09]  /*1e80*/  UPRMT UR6, URZ, 0x654, UR6 ;  /* 0x000006543f067896 */ /* 0x000fd20008000006 */
[----:B------:R-:W-:Y:S01]  /*1e90*/  SYNCS.ARRIVE.TRANS64.RED.A1T0 RZ, [UR6], RZ ;  /* 0x000000ffffff79a7 */ /* 0x000fe20008100406 */
[----:B------:R-:W-:Y:S05]  /*1ea0*/  @P0 BRA `(.L_x_29) ;  /* 0x0000000000040947 */ /* 0x000fea0003800000 */
[----:B------:R-:W-:Y:S01]  /*1eb0*/  BPT.TRAP 0x1 ;  /* 0x000000040000795c */ /* 0x000fe20000300000 */
.L_x_29:
[----:B------:R-:W-:Y:S01]  /*1ec0*/  SHF.L.U32 R0, R173, 0x1f, RZ ;  /* 0x0000001fad007819 */ /* 0x000fe200000006ff */
[----:B------:R-:W-:Y:S01]  /*1ed0*/  UIADD3 UR38, UR44, UR38, URZ ;  /* 0x000000262c267290 */ /* 0x000fe2000fffe03f */
[----:B------:R-:W1:Y:S01]  /*1ee0*/  LDC R15, c[0x0][0x288] ;  /* 0x0000a200ff0f7b82 */ /* 0x000e620000000800 */
[----:B------:R-:W-:Y:S01]  /*1ef0*/  UISETP.GE.U32.AND UP1, UPT, UR44, 0x5, UPT ;  /* 0x000000052c00788c */ /* 0x000fe2000bf26070 */
[----:B------:R-:W-:Y:S01]  /*1f00*/  IMAD.SHL.U32 R8, R156, 0x2, RZ ;  /* 0x000000029c087824 */ /* 0x000fe200078e00ff */
[----:B------:R-:W-:Y:S02]  /*1f10*/  UISETP.GT.U32.AND UP0, UPT, UR38, 0x4, UPT ;  /* 0x000000042600788c */ /* 0x000fe4000bf04070 */
[----:B------:R-:W-:Y:S02]  /*1f20*/  UIMAD.WIDE.U32 UR4, UR38, -0x33333333, URZ ;  /* 0xcccccccd260478a5 */ /* 0x000fe4000f8e003f */
[----:B------:R-:W-:Y:S01]  /*1f30*/  UISETP.LT.U32.AND UP0, UPT, UR44, 0x5, UP0 ;  /* 0x000000052c00788c */ /* 0x000fe20008701070 */
[----:B------:R-:W2:Y:S01]  /*1f40*/  SYNCS.PHASECHK.TRANS64.TRYWAIT P0, [R157+UR42+0x10], R0 ;  /* 0x000010009d0075a7 */ /* 0x000ea2000800016a */
[----:B------:R-:W-:Y:S01]  /*1f50*/  USHF.R.U32.HI UR4, URZ, 0x2, UR5 ;  /* 0x000000023f047899 */ /* 0x000fe20008011605 */
[----:B------:R-:W-:Y:S01]  /*1f60*/  SHF.R.S32.HI R9, RZ, 0x1f, R8 ;  /* 0x0000001fff097819 */ /* 0x000fe20000011408 */
[----:B------:R-:W-:-:S02]  /*1f70*/  USEL UR6, URZ, 0x1, !UP0 ;  /* 0x000000013f067887 */ /* 0x000fc4000c000000 */
[----:B------:R-:W-:Y:S02]  /*1f80*/  UIMAD UR38, UR4, -0x5, UR38 ;  /* 0xfffffffb042678a4 */ /* 0x000fe4000f8e0226 */
[----:B------:R-:W-:-:S04]  /*1f90*/  ULOP3.LUT UR39, UR39, UR6, URZ, 0x3c, !UPT ;  /* 0x0000000627277292 */ /* 0x000fc8000f8e3c3f */
[----:B------:R-:W-:Y:S01]  /*1fa0*/  @UP1 ULOP3.LUT UR39, UR39, 0x1, UR4, 0x78, !UPT ;  /* 0x0000000127271892 */ /* 0x000fe2000f8e7804 */
[----:B-12---:R-:W-:Y:S11]  /*1fb0*/  @!P0 BRA `(.L_x_31) ;  /* 0x0000009400988947 */ /* 0x006ff60003800000 */
.L_x_314:
[----:B------:R-:W-:Y:S01]  /*1fc0*/  IMAD.SHL.U32 R14, R19, 0x40, RZ ;  /* 0x00000040130e7824 */ /* 0x000fe200078e00ff */
[----:B------:R-:W-:Y:S01]  /*1fd0*/  ULDC UR6, c[0x0][0x284] ;  /* 0x0000a10000067ab9 */ /* 0x000fe20000000800 */
[----:B0-----:R-:W-:Y:S01]  /*1fe0*/  IMAD.SHL.U32 R12, R22, 0x100, RZ ;  /* 0x00000100160c7824 */ /* 0x001fe200078e00ff */
[----:B------:R-:W-:Y:S01]  /*1ff0*/  SHF.R.S32.HI R165, RZ, 0x1f, R2 ;  /* 0x0000001fffa57819 */ /* 0x000fe20000011402 */
[----:B------:R-:W-:Y:S01]  /*2000*/  ULDC.64 UR4, c[0x0][0x5d0] ;  /* 0x0001740000047ab9 */ /* 0x000fe20000000a00 */
[----:B------:R-:W-:Y:S01]  /*2010*/  ISETP.GE.AND P0, PT, R14, UR6, PT ;  /* 0x000000060e007c0c */ /* 0x000fe2000bf06270 */
[----:B------:R-:W-:Y:S01]  /*2020*/  IMAD.WIDE.U32 R4, R2, UR4, R8 ;  /* 0x0000000402047c25 */ /* 0x000fe2000f8e0008 */
[----:B------:R-:W-:Y:S02]  /*2030*/  SHF.R.S32.HI R13, RZ, 0x1f, R12 ;  /* 0x0000001fff0d7819 */ /* 0x000fe4000001140c */
[C---:B------:R-:W-:Y:S01]  /*2040*/  ISETP.GE.OR P0, PT, R12.reuse, R15, P0 ;  /* 0x0000000f0c00720c */ /* 0x040fe20000706670 */
[----:B------:R-:W-:Y:S01]  /*2050*/  IMAD R3, R165, UR4, RZ ;  /* 0x00000004a5037c24 */ /* 0x000fe2000f8e02ff */
[----:B------:R-:W-:-:S03]  /*2060*/  IADD3 R6, P1, R12, R4, RZ ;  /* 0x000000040c067210 */ /* 0x000fc60007f3e0ff */
[----:B------:R-:W-:-:S05]  /*2070*/  IMAD R3, R2, UR5, R3 ;  /* 0x0000000502037c24 */ /* 0x000fca000f8e0203 */
[----:B------:R-:W-:-:S03]  /*2080*/  IADD3.X R7, R13, R5, R3, P1, !PT ;  /* 0x000000050d077210 */ /* 0x000fc60000ffe403 */
[----:B------:R-:W-:Y:S05]  /*2090*/  @P0 BRA `(.L_x_32) ;  /* 0x0000007c000c0947 */ /* 0x000fea0003800000 */
[----:B------:R-:W0:Y:S01]  /*20a0*/  LDC.64 R10, c[0x0][0x5c8] ;  /* 0x00017200ff0a7b82 */ /* 0x000e220000000a00 */
[----:B-----5:R-:W-:Y:S01]  /*20b0*/  FSETP.NEU.AND P0, PT, R152, RZ, PT ;  /* 0x000000ff9800720b */ /* 0x020fe20003f0d000 */
[----:B------:R-:W-:Y:S01]  /*20c0*/  IMAD R3, R156, -0x2, R15 ;  /* 0xfffffffe9c037824 */ /* 0x000fe200078e020f */
[----:B------:R-:W-:Y:S01]  /*20d0*/  BSSY B0, `(.L_x_32) ;  /* 0x00007bf000007945 */ /* 0x000fe20003800000 */
[----:B------:R-:W-:-:S04]  /*20e0*/  IMAD.WIDE R162, R19, 0x40, R154 ;  /* 0x0000004013a27825 */ /* 0x000fc800078e029a */
[----:B-1----:R-:W-:Y:S02]  /*20f0*/  IMAD.IADD R0, R3, 0x1, -R12 ;  /* 0x0000000103007824 */ /* 0x002fe400078e0a0c */
[----:B------:R-:W-:-:S03]  /*2100*/  IMAD.IADD R3, R161, 0x1, -R14 ;  /* 0x00000001a1037824 */ /* 0x000fc600078e0a0e */
[----:B------:R-:W-:-:S04]  /*2110*/  ISETP.GT.AND P2, PT, R0, RZ, PT ;  /* 0x000000ff0000720c */ /* 0x000fc80003f44270 */
[----:B------:R-:W-:Y:S01]  /*2120*/  ISETP.GT.AND P1, PT, R3, RZ, P2 ;  /* 0x000000ff0300720c */ /* 0x000fe20001724270 */
[-C--:B0-----:R-:W-:Y:S02]  /*2130*/  IMAD R4, R163, R10.reuse, RZ ;  /* 0x0000000aa3047224 */ /* 0x081fe400078e02ff */
[----:B------:R-:W-:-:S04]  /*2140*/  IMAD.WIDE.U32 R6, R162, R10, R6 ;  /* 0x0000000aa2067225 */ /* 0x000fc800078e0006 */
[----:B------:R-:W-:-:S04]  /*2150*/  IMAD R5, R162, R11, R4 ;  /* 0x0000000ba2057224 */ /* 0x000fc800078e0204 */
[----:B------:R-:W-:Y:S01]  /*2160*/  IMAD.IADD R179, R7, 0x1, R5 ;  /* 0x0000000107b37824 */ /* 0x000fe200078e0205 */
[----:B------:R-:W-:Y:S06]  /*2170*/  @!P0 BRA `(.L_x_33) ;  /* 0x0000005400a08947 */ /* 0x000fec0003800000 */
[----:B------:R-:W0:Y:S01]  /*2180*/  LDC.64 R20, c[0x0][0x5b8] ;  /* 0x00016e00ff147b82 */ /* 0x000e220000000a00 */
[----:B------:R-:W-:-:S07]  /*2190*/  ULDC.64 UR4, c[0x0][0x5c0] ;  /* 0x0001700000047ab9 */ /* 0x000fce0000000a00 */
[----:B------:R-:W1:Y:S08]  /*21a0*/  LDC.64 R166, c[0x0][0x5b0] ;  /* 0x00016c00ffa67b82 */ /* 0x000e700000000a00 */
[----:B------:R-:W2:Y:S01]  /*21b0*/  LDC.64 R14, c[0x0][0x5a8] ;  /* 0x00016a00ff0e7b82 */ /* 0x000ea20000000a00 */
[-C--:B0-----:R-:W-:Y:S02]  /*21c0*/  IMAD R7, R165, R20.reuse, RZ ;  /* 0x00000014a5077224 */ /* 0x081fe400078e02ff */
[----:B------:R-:W-:-:S04]  /*21d0*/  IMAD.WIDE.U32 R4, R2, R20, R8 ;  /* 0x0000001402047225 */ /* 0x000fc800078e0008 */
[----:B------:R-:W-:Y:S01]  /*21e0*/  IMAD R175, R2, R21, R7 ;  /* 0x0000001502af7224 */ /* 0x000fe200078e0207 */
[----:B------:R-:W-:Y:S01]  /*21f0*/  IADD3 R164, P0, R12, R4, RZ ;  /* 0x000000040ca47210 */ /* 0x000fe20007f1e0ff */
[----:B-1----:R-:W-:-:S03]  /*2200*/  IMAD R4, R163, R166, RZ ;  /* 0x000000a6a3047224 */ /* 0x002fc600078e02ff */
[----:B------:R-:W-:Y:S01]  /*2210*/  IADD3.X R165, R13, R5, R175, P0, !PT ;  /* 0x000000050da57210 */ /* 0x000fe200007fe4af */
[C---:B------:R-:W-:Y:S02]  /*2220*/  IMAD R177, R162.reuse, R167, R4 ;  /* 0x000000a7a2b17224 */ /* 0x040fe400078e0204 */
[----:B------:R-:W-:-:S04]  /*2230*/  IMAD.WIDE.U32 R4, R162, R166, R164 ;  /* 0x000000a6a2047225 */ /* 0x000fc800078e00a4 */
[----:B------:R-:W-:Y:S01]  /*2240*/  IMAD.IADD R5, R5, 0x1, R177 ;  /* 0x0000000105057824 */ /* 0x000fe200078e02b1 */
[----:B--2---:R-:W-:-:S04]  /*2250*/  LEA R168, P0, R4, R14, 0x1 ;  /* 0x0000000e04a87211 */ /* 0x004fc800078008ff */
[----:B------:R-:W-:-:S05]  /*2260*/  LEA.HI.X R169, R4, R15, R5, 0x1, P0 ;  /* 0x0000000f04a97211 */ /* 0x000fca00000f0c05 */
[----:B------:R0:W2:Y:S01]  /*2270*/  @P1 LDG.E.LTC128B.U16 R19, desc[UR36][R168.64] ;  /* 0x00000024a8131981 */ /* 0x0000a2000c1e1520 */
[----:B------:R-:W-:Y:S01]  /*2280*/  IMAD.WIDE.U32 R4, R162, R166, R12 ;  /* 0x000000a6a2047225 */ /* 0x000fe200078e000c */
[----:B------:R-:W-:Y:S02]  /*2290*/  BSSY B1, `(.L_x_34) ;  /* 0x0000014000017945 */ /* 0x000fe40003800000 */
[----:B------:R-:W-:-:S04]  /*22a0*/  IADD3 R170, P0, R8, R4, RZ ;  /* 0x0000000408aa7210 */ /* 0x000fc80007f1e0ff */
[----:B------:R-:W-:Y:S01]  /*22b0*/  IADD3.X R171, R9, R177, R5, P0, !PT ;  /* 0x000000b109ab7210 */ /* 0x000fe200007fe405 */
[----:B0-----:R-:W-:Y:S01]  /*22c0*/  IMAD.SHL.U32 R168, R166, 0x8, RZ ;  /* 0x00000008a6a87824 */ /* 0x001fe200078e00ff */
[----:B------:R-:W-:Y:S02]  /*22d0*/  LEA R4, P0, R6, UR4, 0x1 ;  /* 0x0000000406047c11 */ /* 0x000fe4000f8008ff */
[----:B------:R-:W-:Y:S01]  /*22e0*/  SHF.L.U64.HI R169, R166, 0x3, R167 ;  /* 0x00000003a6a97819 */ /* 0x000fe200000102a7 */
[----:B------:R-:W-:Y:S01]  /*22f0*/  IMAD.WIDE.U32 R170, R2, R20, R170 ;  /* 0x0000001402aa7225 */ /* 0x000fe200078e00aa */
[----:B------:R-:W-:Y:S02]  /*2300*/  LEA.HI.X R5, R6, UR5, R179, 0x1, P0 ;  /* 0x0000000506057c11 */ /* 0x000fe400080f0cb3 */
[----:B------:R-:W-:Y:S02]  /*2310*/  ISETP.GT.AND P0, PT, R0, 0x1, PT ;  /* 0x000000010000780c */ /* 0x000fe40003f04270 */
[----:B------:R-:W-:-:S02]  /*2320*/  LEA R6, P4, R170, R14, 0x1 ;  /* 0x0000000eaa067211 */ /* 0x000fc400078808ff */
[----:B------:R-:W-:Y:S01]  /*2330*/  ISETP.GT.AND P3, PT, R3, RZ, P0 ;  /* 0x000000ff0300720c */ /* 0x000fe20000764270 */
[----:B--2---:R-:W-:-:S04]  /*2340*/  IMAD.U32 R7, R19, 0x10000, RZ ;  /* 0x0001000013077824 */ /* 0x004fc800078e00ff */
[----:B------:R-:W-:-:S04]  /*2350*/  FMUL R7, R7, R152 ;  /* 0x0000009807077220 */ /* 0x000fc80000400000 */
[----:B------:R-:W-:-:S05]  /*2360*/  FFMA R7, R24, R153, R7 ;  /* 0x0000009918077223 */ /* 0x000fca0000000007 */
[----:B------:R-:W-:Y:S01]  /*2370*/  F2FP.BF16.F32.PACK_AB R21, RZ, R7 ;  /* 0x00000007ff15723e */ /* 0x000fe200000010ff */
[----:B------:R-:W-:-:S04]  /*2380*/  IMAD.IADD R7, R175, 0x1, R171 ;  /* 0x00000001af077824 */ /* 0x000fc800078e02ab */
[----:B------:R0:W-:Y:S01]  /*2390*/  @P1 STG.E.U16 desc[UR36][R4.64], R21 ;  /* 0x0000001504001986 */ /* 0x0001e2000c101524 */
[----:B------:R-:W-:Y:S01]  /*23a0*/  LEA.HI.X R7, R170, R15, R7, 0x1, P4 ;  /* 0x0000000faa077211 */ /* 0x000fe200020f0c07 */
[----:B------:R-:W-:Y:S06]  /*23b0*/  @!P3 BRA `(.L_x_35) ;  /* 0x000000000004b947 */ /* 0x000fec0003800000 */
[----:B------:R1:W5:Y:S02]  /*23c0*/  LDG.E.LTC128B.U16 R19, desc[UR36][R6.64+0x2] ;  /* 0x0000022406137981 */ /* 0x000364000c1e1520 */
.L_x_35:
[----:B------:R-:W-:Y:S05]  /*23d0*/  BSYNC B1 ;  /* 0x0000000000017941 */ /* 0x000fea0003800000 */
.L_x_34:
[----:B0----5:R-:W-:Y:S01]  /*23e0*/  IMAD.U32 R21, R19, 0x10000, RZ ;  /* 0x0001000013157824 */ /* 0x021fe200078e00ff */
[----:B------:R-:W-:Y:S01]  /*23f0*/  ISETP.GT.AND P2, PT, R3, 0x8, P2 ;  /* 0x000000080300780c */ /* 0x000fe20001744270 */
[----:B------:R-:W-:-:S04]  /*2400*/  IMAD.WIDE.U32 R168, R162, R166, R168 ;  /* 0x000000a6a2a87225 */ /* 0x000fc800078e00a8 */
[----:B------:R-:W-:Y:S01]  /*2410*/  FMUL R22, R21, R152 ;  /* 0x0000009815167220 */ /* 0x000fe20000400000 */
[----:B------:R-:W-:Y:S01]  /*2420*/  IMAD.IADD R177, R177, 0x1, R169 ;  /* 0x00000001b1b17824 */ /* 0x000fe200078e02a9 */
[----:B------:R-:W-:Y:S02]  /*2430*/  IADD3 R21, P1, R164, R168, RZ ;  /* 0x000000a8a4157210 */ /* 0x000fe40007f3e0ff */
[----:B------:R-:W-:-:S03]  /*2440*/  FFMA R22, R25, R153, R22 ;  /* 0x0000009919167223 */ /* 0x000fc60000000016 */
[----:B------:R-:W-:Y:S01]  /*2450*/  IMAD.X R164, R177, 0x1, R165, P1 ;  /* 0x00000001b1a47824 */ /* 0x000fe200008e06a5 */
[C---:B------:R-:W-:Y:S02]  /*2460*/  LEA R24, P1, R21.reuse, R14, 0x1 ;  /* 0x0000000e15187211 */ /* 0x040fe400078208ff */
[----:B------:R-:W-:Y:S02]  /*2470*/  F2FP.BF16.F32.PACK_AB R22, RZ, R22 ;  /* 0x00000016ff16723e */ /* 0x000fe400000010ff */
[----:B------:R-:W-:Y:S02]  /*2480*/  LEA.HI.X R25, R21, R15, R164, 0x1, P1 ;  /* 0x0000000f15197211 */ /* 0x000fe400008f0ca4 */
[----:B------:R-:W-:Y:S02]  /*2490*/  PRMT R21, R22, 0x7610, R21 ;  /* 0x0000761016157816 */ /* 0x000fe40000000015 */
[----:B------:R-:W-:-:S03]  /*24a0*/  PRMT R22, R19, 0x7610, R22 ;  /* 0x0000761013167816 */ /* 0x000fc60000000016 */
[----:B------:R0:W-:Y:S04]  /*24b0*/  @P3 STG.E.U16 desc[UR36][R4.64+0x2], R21 ;  /* 0x0000021504003986 */ /* 0x0001e8000c101524 */
[----:B------:R-:W2:Y:S01]  /*24c0*/  @P2 LDG.E.LTC128B.U16 R22, desc[UR36][R24.64] ;  /* 0x0000002418162981 */ /* 0x000ea2000c1e1520 */
[----:B------:R-:W-:Y:S01]  /*24d0*/  IADD3 R8, P1, P3, R8, R168, R12 ;  /* 0x000000a808087210 */ /* 0x000fe20007b3e00c */
[----:B------:R-:W-:Y:S01]  /*24e0*/  BSSY B1, `(.L_x_36) ;  /* 0x0000011000017945 */ /* 0x000fe20003800000 */
[C---:B------:R-:W-:Y:S02]  /*24f0*/  SHF.L.U64.HI R11, R10.reuse, 0x4, R11 ;  /* 0x000000040a0b7819 */ /* 0x040fe4000001020b */
[----:B------:R-:W-:Y:S02]  /*2500*/  IADD3.X R9, R9, R177, R13, P1, P3 ;  /* 0x000000b109097210 */ /* 0x000fe40000fe640d */
[----:B------:R-:W-:-:S02]  /*2510*/  LEA R10, P1, R10, R4, 0x4 ;  /* 0x000000040a0a7211 */ /* 0x000fc400078220ff */
[----:B------:R-:W-:Y:S01]  /*2520*/  ISETP.GT.AND P0, PT, R3, 0x8, P0 ;  /* 0x000000080300780c */ /* 0x000fe20000704270 */
[----:B0-----:R-:W-:-:S04]  /*2530*/  IMAD.WIDE.U32 R20, R2, R20, R8 ;  /* 0x0000001402147225 */ /* 0x001fc800078e0008 */
[----:B------:R-:W-:Y:S01]  /*2540*/  IMAD.X R11, R11, 0x1, R5, P1 ;  /* 0x000000010b0b7824 */ /* 0x000fe200008e0605 */
[----:B------:R-:W-:Y:S01]  /*2550*/  LEA R8, P3, R20, R14, 0x1 ;  /* 0x0000000e14087211 */ /* 0x000fe200078608ff */
[----:B------:R-:W-:-:S05]  /*2560*/  IMAD.IADD R2, R175, 0x1, R21 ;  /* 0x00000001af027824 */ /* 0x000fca00078e0215 */
[----:B------:R-:W-:Y:S01]  /*2570*/  LEA.HI.X R9, R20, R15, R2, 0x1, P3 ;  /* 0x0000000f14097211 */ /* 0x000fe200018f0c02 */
[----:B--2---:R-:W-:-:S04]  /*2580*/  IMAD.U32 R19, R22, 0x10000, RZ ;  /* 0x0001000016137824 */ /* 0x004fc800078e00ff */
[----:B------:R-:W-:-:S04]  /*2590*/  FMUL R19, R19, R152 ;  /* 0x0000009813137220 */ /* 0x000fc80000400000 */
[----:B------:R-:W-:-:S05]  /*25a0*/  FFMA R19, R26, R153, R19 ;  /* 0x000000991a137223 */ /* 0x000fca0000000013 */
[----:B------:R-:W-:-:S05]  /*25b0*/  F2FP.BF16.F32.PACK_AB R19, RZ, R19 ;  /* 0x00000013ff13723e */ /* 0x000fca00000010ff */
[----:B------:R0:W-:Y:S01]  /*25c0*/  @P2 STG.E.U16 desc[UR36][R10.64], R19 ;  /* 0x000000130a002986 */ /* 0x0001e2000c101524 */
[----:B------:R-:W-:Y:S05]  /*25d0*/  @!P0 BRA `(.L_x_37) ;  /* 0x0000000000048947 */ /* 0x000fea0003800000 */
[----:B------:R2:W5:Y:S02]  /*25e0*/  LDG.E.LTC128B.U16 R22, desc[UR36][R8.64+0x2] ;  /* 0x0000022408167981 */ /* 0x000564000c1e1520 */
.L_x_37:
[----:B------:R-:W-:Y:S05]  /*25f0*/  BSYNC B1 ;  /* 0x0000000000017941 */ /* 0x000fea0003800000 */
.L_x_36:
[----:B-----5:R-:W-:Y:S01]  /*2600*/  IMAD.U32 R13, R22, 0x10000, RZ ;  /* 0x00010000160d7824 */ /* 0x020fe200078e00ff */
[----:B------:R-:W-:Y:S01]  /*2610*/  ISETP.GT.AND P1, PT, R0, 0x8, PT ;  /* 0x000000080000780c */ /* 0x000fe20003f24270 */
[----:B------:R-:W-:Y:S02]  /*2620*/  BSSY B1, `(.L_x_38) ;  /* 0x0000008000017945 */ /* 0x000fe40003800000 */
[----:B------:R-:W-:Y:S01]  /*2630*/  FMUL R2, R13, R152 ;  /* 0x000000980d027220 */ /* 0x000fe20000400000 */
[----:B------:R-:W-:-:S03]  /*2640*/  ISETP.GT.AND P2, PT, R3, RZ, P1 ;  /* 0x000000ff0300720c */ /* 0x000fc60000f44270 */
[----:B------:R-:W-:-:S05]  /*2650*/  FFMA R2, R27, R153, R2 ;  /* 0x000000991b027223 */ /* 0x000fca0000000002 */
[----:B------:R-:W-:-:S05]  /*2660*/  F2FP.BF16.F32.PACK_AB R2, RZ, R2 ;  /* 0x00000002ff02723e */ /* 0x000fca00000010ff */
[----:B------:R3:W-:Y:S01]  /*2670*/  @P0 STG.E.U16 desc[UR36][R10.64+0x2], R2 ;  /* 0x000002020a000986 */ /* 0x0007e2000c101524 */
[----:B------:R-:W-:Y:S05]  /*2680*/  @!P2 BRA `(.L_x_39) ;  /* 0x000000000004a947 */ /* 0x000fea0003800000 */
[----:B------:R4:W5:Y:S02]  /*2690*/  LDG.E.LTC128B.U16 R22, desc[UR36][R6.64+0x10] ;  /* 0x0000102406167981 */ /* 0x000964000c1e1520 */
.L_x_39:
[----:B------:R-:W-:Y:S05]  /*26a0*/  BSYNC B1 ;  /* 0x0000000000017941 */ /* 0x000fea0003800000 */
.L_x_38:
        /* <DEDUP_REMOVED lines=10> */
.L_x_41:
[----:B------:R-:W-:Y:S05]  /*2750*/  BSYNC B1 ;  /* 0x0000000000017941 */ /* 0x000fea0003800000 */
.L_x_40:
[----:B0----5:R-:W-:Y:S01]  /*2760*/  IMAD.U32 R13, R22, 0x10000, RZ ;  /* 0x00010000160d7824 */ /* 0x021fe200078e00ff */
[----:B------:R-:W-:Y:S01]  /*2770*/  ISETP.GT.AND P1, PT, R3, 0x8, P1 ;  /* 0x000000080300780c */ /* 0x000fe20000f24270 */
[----:B------:R-:W-:Y:S02]  /*2780*/  BSSY B1, `(.L_x_42) ;  /* 0x0000007000017945 */ /* 0x000fe40003800000 */
[----:B---3--:R-:W-:-:S04]  /*2790*/  FMUL R2, R13, R152 ;  /* 0x000000980d027220 */ /* 0x008fc80000400000 */
[----:B------:R-:W-:-:S05]  /*27a0*/  FFMA R2, R29, R153, R2 ;  /* 0x000000991d027223 */ /* 0x000fca0000000002 */
[----:B------:R-:W-:-:S05]  /*27b0*/  F2FP.BF16.F32.PACK_AB R2, RZ, R2 ;  /* 0x00000002ff02723e */ /* 0x000fca00000010ff */
[----:B------:R0:W-:Y:S01]  /*27c0*/  @P3 STG.E.U16 desc[UR36][R4.64+0x12], R2 ;  /* 0x0000120204003986 */ /* 0x0001e2000c101524 */
[----:B------:R-:W-:Y:S05]  /*27d0*/  @!P1 BRA `(.L_x_43) ;  /* 0x0000000000049947 */ /* 0x000fea0003800000 */
[----:B------:R3:W5:Y:S02]  /*27e0*/  LDG.E.LTC128B.U16 R22, desc[UR36][R8.64+0x10] ;  /* 0x0000102408167981 */ /* 0x000764000c1e1520 */
.L_x_43:
[----:B------:R-:W-:Y:S05]  /*27f0*/  BSYNC B1 ;  /* 0x0000000000017941 */ /* 0x000fea0003800000 */
.L_x_42:
[----:B-----5:R-:W-:Y:S01]  /*2800*/  IMAD.U32 R13, R22, 0x10000, RZ ;  /* 0x00010000160d7824 */ /* 0x020fe200078e00ff */
[----:B------:R-:W-:Y:S01]  /*2810*/  ISETP.GT.AND P0, PT, R3, 0x8, P0 ;  /* 0x000000080300780c */ /* 0x000fe20000704270 */
[----:B------:R-:W-:Y:S02]  /*2820*/  BSSY B1, `(.L_x_44) ;  /* 0x0000007000017945 */ /* 0x000fe40003800000 */
[----:B------:R-:W-:-:S04]  /*2830*/  FMUL R13, R13, R152 ;  /* 0x000000980d0d7220 */ /* 0x000fc80000400000 */
[----:B------:R-:W-:-:S05]  /*2840*/  FFMA R13, R30, R153, R13 ;  /* 0x000000991e0d7223 */ /* 0x000fca000000000d */
[----:B------:R-:W-:-:S05]  /*2850*/  F2FP.BF16.F32.PACK_AB R13, RZ, R13 ;  /* 0x0000000dff0d723e */ /* 0x000fca00000010ff */
[----:B------:R0:W-:Y:S01]  /*2860*/  @P1 STG.E.U16 desc[UR36][R10.64+0x10], R13 ;  /* 0x0000100d0a001986 */ /* 0x0001e2000c101524 */
[----:B------:R-:W-:Y:S05]  /*2870*/  @!P0 BRA `(.L_x_45) ;  /* 0x0000000000048947 */ /* 0x000fea0003800000 */
[----:B------:R0:W5:Y:S02]  /*2880*/  LDG.E.LTC128B.U16 R22, desc[UR36][R8.64+0x12] ;  /* 0x0000122408167981 */ /* 0x000164000c1e1520 */
.L_x_45:
[----:B------:R-:W-:Y:S05]  /*2890*/  BSYNC B1 ;  /* 0x0000000000017941 */ /* 0x000fea0003800000 */
.L_x_44:
[----:B0----5:R-:W-:Y:S01]  /*28a0*/  IMAD.U32 R13, R22, 0x10000, RZ ;  /* 0x00010000160d7824 */ /* 0x021fe200078e00ff */
        /* <DEDUP_REMOVED lines=9> */
.L_x_47:
[----:B------:R-:W-:Y:S05]  /*2940*/  BSYNC B1 ;  /* 0x0000000000017941 */ /* 0x000fea0003800000 */
.L_x_46:
        /* <DEDUP_REMOVED lines=10> */
.L_x_49:
[----:B------:R-:W-:Y:S05]  /*29f0*/  BSYNC B1 ;  /* 0x0000000000017941 */ /* 0x000fea0003800000 */
.L_x_48:
[----:B0----5:R-:W-:Y:S01]  /*2a00*/  IMAD.U32 R13, R22, 0x10000, RZ ;  /* 0x00010000160d7824 */ /* 0x021fe200078e00ff */
        /* <DEDUP_REMOVED lines=8> */
.L_x_51:
[----:B------:R-:W-:Y:S05]  /*2a90*/  BSYNC B1 ;  /* 0x0000000000017941 */ /* 0x000fea0003800000 */
.L_x_50:
        /* <DEDUP_REMOVED lines=9> */
.L_x_53:
[----:B------:R-:W-:Y:S05]  /*2b30*/  BSYNC B1 ;  /* 0x0000000000017941 */ /* 0x000fea0003800000 */
.L_x_52:
        /* <DEDUP_REMOVED lines=10> */
.L_x_55:
[----:B------:R-:W-:Y:S05]  /*2be0*/  BSYNC B1 ;  /* 0x0000000000017941 */ /* 0x000fea0003800000 */
.L_x_54:
        /* <DEDUP_REMOVED lines=10> */
.L_x_57:
[----:B------:R-:W-:Y:S05]  /*2c90*/  BSYNC B1 ;  /* 0x0000000000017941 */ /* 0x000fea0003800000 */
.L_x_56:
        /* <DEDUP_REMOVED lines=9> */
.L_x_59:
[----:B------:R-:W-:Y:S05]  /*2d30*/  BSYNC B1 ;  /* 0x0000000000017941 */ /* 0x000fea0003800000 */
.L_x_58:
        /* <DEDUP_REMOVED lines=9> */
.L_x_61:
[----:B------:R-:W-:Y:S05]  /*2dd0*/  BSYNC B1 ;  /* 0x0000000000017941 */ /* 0x000fea0003800000 */
.L_x_60:
        /* <DEDUP_REMOVED lines=10> */
.L_x_63:
[----:B------:R-:W-:Y:S05]  /*2e80*/  BSYNC B1 ;  /* 0x0000000000017941 */ /* 0x000fea0003800000 */
.L_x_62:
        /* <DEDUP_REMOVED lines=10> */
.L_x_65:
[----:B------:R-:W-:Y:S05]  /*2f30*/  BSYNC B1 ;  /* 0x0000000000017941 */ /* 0x000fea0003800000 */
.L_x_64:
        /* <DEDUP_REMOVED lines=9> */
.L_x_67:
[----:B------:R-:W-:Y:S05]  /*2fd0*/  BSYNC B1 ;  /* 0x0000000000017941 */ /* 0x000fea0003800000 */
.L_x_66:
        /* <DEDUP_REMOVED lines=9> */
.L_x_69:
[----:B------:R-:W-:Y:S05]  /*3070*/  BSYNC B1 ;  /* 0x0000000000017941 */ /* 0x000fea0003800000 */
.L_x_68:
        /* <DEDUP_REMOVED lines=10> */
.L_x_71:
[----:B------:R-:W-:Y:S05]  /*3120*/  BSYNC B1 ;  /* 0x0000000000017941 */ /* 0x000fea0003800000 */
.L_x_70:
        /* <DEDUP_REMOVED lines=10> */
.L_x_73:
[----:B------:R-:W-:Y:S05]  /*31d0*/  BSYNC B1 ;  /* 0x0000000000017941 */ /* 0x000fea0003800000 */
.L_x_72:
        /* <DEDUP_REMOVED lines=9> */
.L_x_75:
[----:B------:R-:W-:Y:S05]  /*3270*/  BSYNC B1 ;  /* 0x0000000000017941 */ /* 0x000fea0003800000 */
.L_x_74:
        /* <DEDUP_REMOVED lines=9> */
.L_x_77:
[----:B------:R-:W-:Y:S05]  /*3310*/  BSYNC B1 ;  /* 0x0000000000017941 */ /* 0x000fea0003800000 */
.L_x_76:
        /* <DEDUP_REMOVED lines=10> */
.L_x_79:
[----:B------:R-:W-:Y:S05]  /*33c0*/  BSYNC B1 ;  /* 0x0000000000017941 */ /* 0x000fea0003800000 */
.L_x_78:
        /* <DEDUP_REMOVED lines=10> */
.L_x_81:
[----:B------:R-:W-:Y:S05]  /*3470*/  BSYNC B1 ;  /* 0x0000000000017941 */ /* 0x000fea0003800000 */
.L_x_80:
        /* <DEDUP_REMOVED lines=9> */
.L_x_83:
[----:B------:R-:W-:Y:S05]  /*3510*/  BSYNC B1 ;  /* 0x0000000000017941 */ /* 0x000fea0003800000 */
.L_x_82:
        /* <DEDUP_REMOVED lines=9> */
.L_x_85:
[----:B------:R-:W-:Y:S05]  /*35b0*/  BSYNC B1 ;  /* 0x0000000000017941 */ /* 0x000fea0003800000 */
.L_x_84:
        /* <DEDUP_REMOVED lines=10> */
.L_x_87:
[----:B------:R-:W-:Y:S05]  /*3660*/  BSYNC B1 ;  /* 0x0000000000017941 */ /* 0x000fea0003800000 */
.L_x_86:
        /* <DEDUP_REMOVED lines=10> */
.L_x_89:
[----:B------:R-:W-:Y:S05]  /*3710*/  BSYNC B1 ;  /* 0x0000000000017941 */ /* 0x000fea0003800000 */
.L_x_88:
        /* <DEDUP_REMOVED lines=9> */
.L_x_91:
[----:B------:R-:W-:Y:S05]  /*37b0*/  BSYNC B1 ;  /* 0x0000000000017941 */ /* 0x000fea0003800000 */
.L_x_90:
        /* <DEDUP_REMOVED lines=9> */
.L_x_93:
[----:B------:R-:W-:Y:S05]  /*3850*/  BSYNC B1 ;  /* 0x0000000000017941 */ /* 0x000fea0003800000 */
.L_x_92:
        /* <DEDUP_REMOVED lines=10> */
.L_x_95:
[----:B------:R-:W-:Y:S05]  /*3900*/  BSYNC B1 ;  /* 0x0000000000017941 */ /* 0x000fea0003800000 */
.L_x_94:
        /* <DEDUP_REMOVED lines=10> */
.L_x_97:
[----:B------:R-:W-:Y:S05]  /*39b0*/  BSYNC B1 ;  /* 0x0000000000017941 */ /* 0x000fea0003800000 */
.L_x_96:
        /* <DEDUP_REMOVED lines=9> */
.L_x_99:
[----:B------:R-:W-:Y:S05]  /*3a50*/  BSYNC B1 ;  /* 0x0000000000017941 */ /* 0x000fea0003800000 */
.L_x_98:
        /* <DEDUP_REMOVED lines=9> */
.L_x_101:
[----:B------:R-:W-:Y:S05]  /*3af0*/  BSYNC B1 ;  /* 0x0000000000017941 */ /* 0x000fea0003800000 */
.L_x_100:
        /* <DEDUP_REMOVED lines=10> */
.L_x_103:
[----:B------:R-:W-:Y:S05]  /*3ba0*/  BSYNC B1 ;  /* 0x0000000000017941 */ /* 0x000fea0003800000 */
.L_x_102:
        /* <DEDUP_REMOVED lines=10> */
.L_x_105:
[----:B------:R-:W-:Y:S05]  /*3c50*/  BSYNC B1 ;  /* 0x0000000000017941 */ /* 0x000fea0003800000 */
.L_x_104:
        /* <DEDUP_REMOVED lines=9> */
.L_x_107:
[----:B------:R-:W-:Y:S05]  /*3cf0*/  BSYNC B1 ;  /* 0x0000000000017941 */ /* 0x000fea0003800000 */
.L_x_106:
        /* <DEDUP_REMOVED lines=9> */
.L_x_109:
[----:B------:R-:W-:Y:S05]  /*3d90*/  BSYNC B1 ;  /* 0x0000000000017941 */ /* 0x000fea0003800000 */
.L_x_108:
        /* <DEDUP_REMOVED lines=10> */
.L_x_111:
[----:B------:R-:W-:Y:S05]  /*3e40*/  BSYNC B1 ;  /* 0x0000000000017941 */ /* 0x000fea0003800000 */
.L_x_110:
        /* <DEDUP_REMOVED lines=10> */
.L_x_113:
[----:B------:R-:W-:Y:S05]  /*3ef0*/  BSYNC B1 ;  /* 0x0000000000017941 */ /* 0x000fea0003800000 */
.L_x_112:
        /* <DEDUP_REMOVED lines=9> */
.L_x_115:
[----:B------:R-:W-:Y:S05]  /*3f90*/  BSYNC B1 ;  /* 0x0000000000017941 */ /* 0x000fea0003800000 */
.L_x_114:
        /* <DEDUP_REMOVED lines=9> */
.L_x_117:
[----:B------:R-:W-:Y:S05]  /*4030*/  BSYNC B1 ;  /* 0x0000000000017941 */ /* 0x000fea0003800000 */
.L_x_116:
        /* <DEDUP_REMOVED lines=10> */
.L_x_119:
[----:B------:R-:W-:Y:S05]  /*40e0*/  BSYNC B1 ;  /* 0x0000000000017941 */ /* 0x000fea0003800000 */
.L_x_118:
        /* <DEDUP_REMOVED lines=10> */
.L_x_121:
[----:B------:R-:W-:Y:S05]  /*4190*/  BSYNC B1 ;  /* 0x0000000000017941 */ /* 0x000fea0003800000 */
.L_x_120:
        /* <DEDUP_REMOVED lines=9> */
.L_x_123:
[----:B------:R-:W-:Y:S05]  /*4230*/  BSYNC B1 ;  /* 0x0000000000017941 */ /* 0x000fea0003800000 */
.L_x_122:
        /* <DEDUP_REMOVED lines=9> */
.L_x_125:
[----:B------:R-:W-:Y:S05]  /*42d0*/  BSYNC B1 ;  /* 0x0000000000017941 */ /* 0x000fea0003800000 */
.L_x_124:
        /* <DEDUP_REMOVED lines=10> */
.L_x_127:
[----:B------:R-:W-:Y:S05]  /*4380*/  BSYNC B1 ;  /* 0x0000000000017941 */ /* 0x000fea0003800000 */
.L_x_126:
        /* <DEDUP_REMOVED lines=10> */
.L_x_129:
[----:B------:R-:W-:Y:S05]  /*4430*/  BSYNC B1 ;  /* 0x0000000000017941 */ /* 0x000fea0003800000 */
.L_x_128:
        /* <DEDUP_REMOVED lines=9> */
.L_x_131:
[----:B------:R-:W-:Y:S05]  /*44d0*/  BSYNC B1 ;  /* 0x0000000000017941 */ /* 0x000fea0003800000 */
.L_x_130:
        /* <DEDUP_REMOVED lines=9> */
.L_x_133:
[----:B------:R-:W-:Y:S05]  /*4570*/  BSYNC B1 ;  /* 0x0000000000017941 */ /* 0x000fea0003800000 */
.L_x_132:
        /* <DEDUP_REMOVED lines=10> */
.L_x_135:
[----:B------:R-:W-:Y:S05]  /*4620*/  BSYNC B1 ;  /* 0x0000000000017941 */ /* 0x000fea0003800000 */
.L_x_134:
        /* <DEDUP_REMOVED lines=10> */
.L_x_137:
[----:B------:R-:W-:Y:S05]  /*46d0*/  BSYNC B1 ;  /* 0x0000000000017941 */ /* 0x000fea0003800000 */
.L_x_136:
        /* <DEDUP_REMOVED lines=9> */
.L_x_139:
[----:B------:R-:W-:Y:S05]  /*4770*/  BSYNC B1 ;  /* 0x0000000000017941 */ /* 0x000fea0003800000 */
.L_x_138:
        /* <DEDUP_REMOVED lines=9> */
.L_x_141:
[----:B------:R-:W-:Y:S05]  /*4810*/  BSYNC B1 ;  /* 0x0000000000017941 */ /* 0x000fea0003800000 */
.L_x_140:
        /* <DEDUP_REMOVED lines=10> */
.L_x_143:
[----:B------:R-:W-:Y:S05]  /*48c0*/  BSYNC B1 ;  /* 0x0000000000017941 */ /* 0x000fea0003800000 */
.L_x_142:
        /* <DEDUP_REMOVED lines=10> */
.L_x_145:
[----:B------:R-:W-:Y:S05]  /*4970*/  BSYNC B1 ;  /* 0x0000000000017941 */ /* 0x000fea0003800000 */
.L_x_144:
        /* <DEDUP_REMOVED lines=9> */
.L_x_147:
[----:B------:R-:W-:Y:S05]  /*4a10*/  BSYNC B1 ;  /* 0x0000000000017941 */ /* 0x000fea0003800000 */
.L_x_146:
        /* <DEDUP_REMOVED lines=9> */
.L_x_149:
[----:B------:R-:W-:Y:S05]  /*4ab0*/  BSYNC B1 ;  /* 0x0000000000017941 */ /* 0x000fea0003800000 */
.L_x_148:
        /* <DEDUP_REMOVED lines=10> */
.L_x_151:
[----:B------:R-:W-:Y:S05]  /*4b60*/  BSYNC B1 ;  /* 0x0000000000017941 */ /* 0x000fea0003800000 */
.L_x_150:
        /* <DEDUP_REMOVED lines=10> */
.L_x_153:
[----:B------:R-:W-:Y:S05]  /*4c10*/  BSYNC B1 ;  /* 0x0000000000017941 */ /* 0x000fea0003800000 */
.L_x_152:
        /* <DEDUP_REMOVED lines=9> */
.L_x_155:
[----:B------:R-:W-:Y:S05]  /*4cb0*/  BSYNC B1 ;  /* 0x0000000000017941 */ /* 0x000fea0003800000 */
.L_x_154:
        /* <DEDUP_REMOVED lines=9> */
.L_x_157:
[----:B------:R-:W-:Y:S05]  /*4d50*/  BSYNC B1 ;  /* 0x0000000000017941 */ /* 0x000fea0003800000 */
.L_x_156:
        /* <DEDUP_REMOVED lines=10> */
.L_x_159:
[----:B------:R-:W-:Y:S05]  /*4e00*/  BSYNC B1 ;  /* 0x0000000000017941 */ /* 0x000fea0003800000 */
.L_x_158:
        /* <DEDUP_REMOVED lines=10> */
.L_x_161:
[----:B------:R-:W-:Y:S05]  /*4eb0*/  BSYNC B1 ;  /* 0x0000000000017941 */ /* 0x000fea0003800000 */
.L_x_160:
        /* <DEDUP_REMOVED lines=9> */
.L_x_163:
[----:B------:R-:W-:Y:S05]  /*4f50*/  BSYNC B1 ;  /* 0x0000000000017941 */ /* 0x000fea0003800000 */
.L_x_162:
        /* <DEDUP_REMOVED lines=9> */
.L_x_165:
[----:B------:R-:W-:Y:S05]  /*4ff0*/  BSYNC B1 ;  /* 0x0000000000017941 */ /* 0x000fea0003800000 */
.L_x_164:
        /* <DEDUP_REMOVED lines=10> */
.L_x_167:
[----:B------:R-:W-:Y:S05]  /*50a0*/  BSYNC B1 ;  /* 0x0000000000017941 */ /* 0x000fea0003800000 */
.L_x_166:
        /* <DEDUP_REMOVED lines=10> */
.L_x_169:
[----:B------:R-:W-:Y:S05]  /*5150*/  BSYNC B1 ;  /* 0x0000000000017941 */ /* 0x000fea0003800000 */
.L_x_168:
        /* <DEDUP_REMOVED lines=9> */
.L_x_171:
[----:B------:R-:W-:Y:S05]  /*51f0*/  BSYNC B1 ;  /* 0x0000000000017941 */ /* 0x000fea0003800000 */
.L_x_170:
        /* <DEDUP_REMOVED lines=9> */
.L_x_173:
[----:B------:R-:W-:Y:S05]  /*5290*/  BSYNC B1 ;  /* 0x0000000000017941 */ /* 0x000fea0003800000 */
.L_x_172:
        /* <DEDUP_REMOVED lines=10> */
.L_x_175:
[----:B------:R-:W-:Y:S05]  /*5340*/  BSYNC B1 ;  /* 0x0000000000017941 */ /* 0x000fea0003800000 */
.L_x_174:
        /* <DEDUP_REMOVED lines=10> */
.L_x_177:
[----:B------:R-:W-:Y:S05]  /*53f0*/  BSYNC B1 ;  /* 0x0000000000017941 */ /* 0x000fea0003800000 */
.L_x_176:
        /* <DEDUP_REMOVED lines=9> */
.L_x_179:
[----:B------:R-:W-:Y:S05]  /*5490*/  BSYNC B1 ;  /* 0x0000000000017941 */ /* 0x000fea0003800000 */
.L_x_178:
        /* <DEDUP_REMOVED lines=9> */
.L_x_181:
[----:B------:R-:W-:Y:S05]  /*5530*/  BSYNC B1 ;  /* 0x0000000000017941 */ /* 0x000fea0003800000 */
.L_x_180:
        /* <DEDUP_REMOVED lines=10> */
.L_x_183:
[----:B------:R-:W-:Y:S05]  /*55e0*/  BSYNC B1 ;  /* 0x0000000000017941 */ /* 0x000fea0003800000 */
.L_x_182:
        /* <DEDUP_REMOVED lines=10> */
.L_x_185:
[----:B------:R-:W-:Y:S05]  /*5690*/  BSYNC B1 ;  /* 0x0000000000017941 */ /* 0x000fea0003800000 */
.L_x_184:
        /* <DEDUP_REMOVED lines=9> */
.L_x_187:
[----:B------:R-:W-:Y:S05]  /*5730*/  BSYNC B1 ;  /* 0x0000000000017941 */ /* 0x000fea0003800000 */
.L_x_186:
        /* <DEDUP_REMOVED lines=9> */
.L_x_189:
[----:B------:R-:W-:Y:S05]  /*57d0*/  BSYNC B1 ;  /* 0x0000000000017941 */ /* 0x000fea0003800000 */
.L_x_188:
        /* <DEDUP_REMOVED lines=10> */
.L_x_191:
[----:B------:R-:W-:Y:S05]  /*5880*/  BSYNC B1 ;  /* 0x0000000000017941 */ /* 0x000fea0003800000 */
.L_x_190:
        /* <DEDUP_REMOVED lines=10> */
.L_x_193:
[----:B------:R-:W-:Y:S05]  /*5930*/  BSYNC B1 ;  /* 0x0000000000017941 */ /* 0x000fea0003800000 */
.L_x_192:
        /* <DEDUP_REMOVED lines=9> */
.L_x_195:
[----:B------:R-:W-:Y:S05]  /*59d0*/  BSYNC B1 ;  /* 0x0000000000017941 */ /* 0x000fea0003800000 */
.L_x_194:
        /* <DEDUP_REMOVED lines=9> */
.L_x_197:
[----:B------:R-:W-:Y:S05]  /*5a70*/  BSYNC B1 ;  /* 0x0000000000017941 */ /* 0x000fea0003800000 */
.L_x_196:
        /* <DEDUP_REMOVED lines=10> */
.L_x_199:
[----:B------:R-:W-:Y:S05]  /*5b20*/  BSYNC B1 ;  /* 0x0000000000017941 */ /* 0x000fea0003800000 */
.L_x_198:
        /* <DEDUP_REMOVED lines=10> */
.L_x_201:
[----:B------:R-:W-:Y:S05]  /*5bd0*/  BSYNC B1 ;  /* 0x0000000000017941 */ /* 0x000fea0003800000 */
.L_x_200:
        /* <DEDUP_REMOVED lines=9> */
.L_x_203:
[----:B------:R-:W-:Y:S05]  /*5c70*/  BSYNC B1 ;  /* 0x0000000000017941 */ /* 0x000fea0003800000 */
.L_x_202:
        /* <DEDUP_REMOVED lines=9> */
.L_x_205:
[----:B------:R-:W-:Y:S05]  /*5d10*/  BSYNC B1 ;  /* 0x0000000000017941 */ /* 0x000fea0003800000 */
.L_x_204:
        /* <DEDUP_REMOVED lines=10> */
.L_x_207:
[----:B------:R-:W-:Y:S05]  /*5dc0*/  BSYNC B1 ;  /* 0x0000000000017941 */ /* 0x000fea0003800000 */
.L_x_206:
        /* <DEDUP_REMOVED lines=10> */
.L_x_209:
[----:B------:R-:W-:Y:S05]  /*5e70*/  BSYNC B1 ;  /* 0x0000000000017941 */ /* 0x000fea0003800000 */
.L_x_208:
        /* <DEDUP_REMOVED lines=9> */
.L_x_211:
[----:B------:R-:W-:Y:S05]  /*5f10*/  BSYNC B1 ;  /* 0x0000000000017941 */ /* 0x000fea0003800000 */
.L_x_210:
        /* <DEDUP_REMOVED lines=9> */
.L_x_213:
[----:B------:R-:W-:Y:S05]  /*5fb0*/  BSYNC B1 ;  /* 0x0000000000017941 */ /* 0x000fea0003800000 */
.L_x_212:
        /* <DEDUP_REMOVED lines=10> */
.L_x_215:
[----:B------:R-:W-:Y:S05]  /*6060*/  BSYNC B1 ;  /* 0x0000000000017941 */ /* 0x000fea0003800000 */
.L_x_214:
        /* <DEDUP_REMOVED lines=10> */
.L_x_217:
[----:B------:R-:W-:Y:S05]  /*6110*/  BSYNC B1 ;  /* 0x0000000000017941 */ /* 0x000fea0003800000 */
.L_x_216:
        /* <DEDUP_REMOVED lines=9> */
.L_x_219:
[----:B------:R-:W-:Y:S05]  /*61b0*/  BSYNC B1 ;  /* 0x0000000000017941 */ /* 0x000fea0003800000 */
.L_x_218:
        /* <DEDUP_REMOVED lines=9> */
.L_x_221:
[----:B------:R-:W-:Y:S05]  /*6250*/  BSYNC B1 ;  /* 0x0000000000017941 */ /* 0x000fea0003800000 */
.L_x_220:
        /* <DEDUP_REMOVED lines=10> */
.L_x_223:
[----:B------:R-:W-:Y:S05]  /*6300*/  BSYNC B1 ;  /* 0x0000000000017941 */ /* 0x000fea0003800000 */
.L_x_222:
        /* <DEDUP_REMOVED lines=10> */
.L_x_225:
[----:B------:R-:W-:Y:S05]  /*63b0*/  BSYNC B1 ;  /* 0x0000000000017941 */ /* 0x000fea0003800000 */
.L_x_224:
        /* <DEDUP_REMOVED lines=9> */
.L_x_227:
[----:B------:R-:W-:Y:S05]  /*6450*/  BSYNC B1 ;  /* 0x0000000000017941 */ /* 0x000fea0003800000 */
.L_x_226:
        /* <DEDUP_REMOVED lines=9> */
.L_x_229:
[----:B------:R-:W-:Y:S05]  /*64f0*/  BSYNC B1 ;  /* 0x0000000000017941 */ /* 0x000fea0003800000 */
.L_x_228:
        /* <DEDUP_REMOVED lines=10> */
.L_x_231:
[----:B------:R-:W-:Y:S05]  /*65a0*/  BSYNC B1 ;  /* 0x0000000000017941 */ /* 0x000fea0003800000 */
.L_x_230:
        /* <DEDUP_REMOVED lines=10> */
.L_x_233:
[----:B------:R-:W-:Y:S05]  /*6650*/  BSYNC B1 ;  /* 0x0000000000017941 */ /* 0x000fea0003800000 */
.L_x_232:
        /* <DEDUP_REMOVED lines=9> */
.L_x_235:
[----:B------:R-:W-:Y:S05]  /*66f0*/  BSYNC B1 ;  /* 0x0000000000017941 */ /* 0x000fea0003800000 */
.L_x_234:
        /* <DEDUP_REMOVED lines=9> */
.L_x_237:
[----:B------:R-:W-:Y:S05]  /*6790*/  BSYNC B1 ;  /* 0x0000000000017941 */ /* 0x000fea0003800000 */
.L_x_236:
        /* <DEDUP_REMOVED lines=10> */
.L_x_239:
[----:B------:R-:W-:Y:S05]  /*6840*/  BSYNC B1 ;  /* 0x0000000000017941 */ /* 0x000fea0003800000 */
.L_x_238:
        /* <DEDUP_REMOVED lines=10> */
.L_x_241:
[----:B------:R-:W-:Y:S05]  /*68f0*/  BSYNC B1 ;  /* 0x0000000000017941 */ /* 0x000fea0003800000 */
.L_x_240:
        /* <DEDUP_REMOVED lines=9> */
.L_x_243:
[----:B------:R-:W-:Y:S05]  /*6990*/  BSYNC B1 ;  /* 0x0000000000017941 */ /* 0x000fea0003800000 */
.L_x_242:
        /* <DEDUP_REMOVED lines=9> */
.L_x_245:
[----:B------:R-:W-:Y:S05]  /*6a30*/  BSYNC B1 ;  /* 0x0000000000017941 */ /* 0x000fea0003800000 */
.L_x_244:
        /* <DEDUP_REMOVED lines=10> */
.L_x_247:
[----:B------:R-:W-:Y:S05]  /*6ae0*/  BSYNC B1 ;  /* 0x0000000000017941 */ /* 0x000fea0003800000 */
.L_x_246:
        /* <DEDUP_REMOVED lines=10> */
.L_x_249:
[----:B------:R-:W-:Y:S05]  /*6b90*/  BSYNC B1 ;  /* 0x0000000000017941 */ /* 0x000fea0003800000 */
.L_x_248:
        /* <DEDUP_REMOVED lines=9> */
.L_x_251:
[----:B------:R-:W-:Y:S05]  /*6c30*/  BSYNC B1 ;  /* 0x0000000000017941 */ /* 0x000fea0003800000 */
.L_x_250:
        /* <DEDUP_REMOVED lines=9> */
.L_x_253:
[----:B------:R-:W-:Y:S05]  /*6cd0*/  BSYNC B1 ;  /* 0x0000000000017941 */ /* 0x000fea0003800000 */
.L_x_252:
        /* <DEDUP_REMOVED lines=10> */
.L_x_255:
[----:B------:R-:W-:Y:S05]  /*6d80*/  BSYNC B1 ;  /* 0x0000000000017941 */ /* 0x000fea0003800000 */
.L_x_254:
        /* <DEDUP_REMOVED lines=10> */
.L_x_257:
[----:B------:R-:W-:Y:S05]  /*6e30*/  BSYNC B1 ;  /* 0x0000000000017941 */ /* 0x000fea0003800000 */
.L_x_256:
        /* <DEDUP_REMOVED lines=9> */
.L_x_259:
[----:B------:R-:W-:Y:S05]  /*6ed0*/  BSYNC B1 ;  /* 0x0000000000017941 */ /* 0x000fea0003800000 */
.L_x_258:
        /* <DEDUP_REMOVED lines=9> */
.L_x_261:
[----:B------:R-:W-:Y:S05]  /*6f70*/  BSYNC B1 ;  /* 0x0000000000017941 */ /* 0x000fea0003800000 */
.L_x_260:
        /* <DEDUP_REMOVED lines=10> */
.L_x_263:
[----:B------:R-:W-:Y:S05]  /*7020*/  BSYNC B1 ;  /* 0x0000000000017941 */ /* 0x000fea0003800000 */
.L_x_262:
        /* <DEDUP_REMOVED lines=10> */
.L_x_265:
[----:B------:R-:W-:Y:S05]  /*70d0*/  BSYNC B1 ;  /* 0x0000000000017941 */ /* 0x000fea0003800000 */
.L_x_264:
        /* <DEDUP_REMOVED lines=9> */
.L_x_267:
[----:B------:R-:W-:Y:S05]  /*7170*/  BSYNC B1 ;  /* 0x0000000000017941 */ /* 0x000fea0003800000 */
.L_x_266:
        /* <DEDUP_REMOVED lines=9> */
.L_x_269:
[----:B------:R-:W-:Y:S05]  /*7210*/  BSYNC B1 ;  /* 0x0000000000017941 */ /* 0x000fea0003800000 */
.L_x_268:
        /* <DEDUP_REMOVED lines=10> */
.L_x_271:
[----:B------:R-:W-:Y:S05]  /*72c0*/  BSYNC B1 ;  /* 0x0000000000017941 */ /* 0x000fea0003800000 */
.L_x_270:
        /* <DEDUP_REMOVED lines=10> */
.L_x_273:
[----:B------:R-:W-:Y:S05]  /*7370*/  BSYNC B1 ;  /* 0x0000000000017941 */ /* 0x000fea0003800000 */
.L_x_272:
        /* <DEDUP_REMOVED lines=9> */
.L_x_275:
[----:B------:R-:W-:Y:S05]  /*7410*/  BSYNC B1 ;  /* 0x0000000000017941 */ /* 0x000fea0003800000 */
.L_x_274:
        /* <DEDUP_REMOVED lines=9> */
.L_x_277:
[----:B------:R-:W-:Y:S05]  /*74b0*/  BSYNC B1 ;  /* 0x0000000000017941 */ /* 0x000fea0003800000 */
.L_x_276:
        /* <DEDUP_REMOVED lines=10> */
.L_x_279:
[----:B------:R-:W-:Y:S05]  /*7560*/  BSYNC B1 ;  /* 0x0000000000017941 */ /* 0x000fea0003800000 */
.L_x_278:
        /* <DEDUP_REMOVED lines=10> */
.L_x_281:
[----:B------:R-:W-:Y:S05]  /*7610*/  BSYNC B1 ;  /* 0x0000000000017941 */ /* 0x000fea0003800000 */
.L_x_280:
[----:B01--45:R-:W-:Y:S01]  /*7620*/  IMAD.U32 R7, R22, 0x10000, RZ ;  /* 0x0001000016077824 */ /* 0x033fe200078e00ff */
        /* <DEDUP_REMOVED lines=8> */
.L_x_283:
[----:B------:R-:W-:Y:S05]  /*76b0*/  BSYNC B1 ;  /* 0x0000000000017941 */ /* 0x000fea0003800000 */
.L_x_282:
[----:B0----5:R-:W-:Y:S01]  /*76c0*/  IMAD.U32 R5, R22, 0x10000, RZ ;  /* 0x0001000016057824 */ /* 0x021fe200078e00ff */
[----:B------:R-:W-:Y:S01]  /*76d0*/  ISETP.GT.AND P0, PT, R3, 0x8, P0 ;  /* 0x000000080300780c */ /* 0x000fe20000704270 */
[----:B------:R-:W-:Y:S01]  /*76e0*/  @P1 IMAD.MOV.U32 R4, RZ, RZ, R10 ;  /* 0x000000ffff041224 */ /* 0x000fe200078e000a */
[----:B------:R-:W-:Y:S01]  /*76f0*/  BSSY B1, `(.L_x_284) ;  /* 0x0000009000017945 */ /* 0x000fe20003800000 */
[----:B------:R-:W-:-:S04]  /*7700*/  FMUL R5, R5, R152 ;  /* 0x0000009805057220 */ /* 0x000fc80000400000 */
[----:B------:R-:W-:-:S05]  /*7710*/  FFMA R5, R150, R153, R5 ;  /* 0x0000009996057223 */ /* 0x000fca0000000005 */
[----:B------:R-:W-:-:S04]  /*7720*/  F2FP.BF16.F32.PACK_AB R5, RZ, R5 ;  /* 0x00000005ff05723e */ /* 0x000fc800000010ff */
[----:B------:R-:W-:Y:S01]  /*7730*/  PRMT R2, R5, 0x7610, R2 ;  /* 0x0000761005027816 */ /* 0x000fe20000000002 */
[----:B------:R-:W-:-:S05]  /*7740*/  @P1 IMAD.MOV.U32 R5, RZ, RZ, R11 ;  /* 0x000000ffff051224 */ /* 0x000fca00078e000b */
[----:B------:R0:W-:Y:S01]  /*7750*/  @P1 STG.E.U16 desc[UR36][R4.64+0x1f0], R2 ;  /* 0x0001f00204001986 */ /* 0x0001e2000c101524 */
[----:B------:R-:W-:Y:S05]  /*7760*/  @!P0 BRA `(.L_x_285) ;  /* 0x0000000000048947 */ /* 0x000fea0003800000 */
[----:B------:R4:W5:Y:S02]  /*7770*/  LDG.E.LTC128B.U16 R22, desc[UR36][R8.64+0x1f2] ;  /* 0x0001f22408167981 */ /* 0x000964000c1e1520 */
.L_x_285:
[----:B------:R-:W-:Y:S05]  /*7780*/  BSYNC B1 ;  /* 0x0000000000017941 */ /* 0x000fea0003800000 */
.L_x_284:
[----:B------:R-:W-:Y:S05]  /*7790*/  @!P0 BRA `(.L_x_286) ;  /* 0x0000002400488947 */ /* 0x000fea0003800000 */
[----:B-----5:R-:W-:-:S04]  /*77a0*/  IMAD.U32 R3, R22, 0x10000, RZ ;  /* 0x0001000016037824 */ /* 0x020fc800078e00ff */
[----:B------:R-:W-:-:S04]  /*77b0*/  FMUL R0, R3, R152 ;  /* 0x0000009803007220 */ /* 0x000fc80000400000 */
[----:B------:R-:W-:-:S05]  /*77c0*/  FFMA R0, R151, R153, R0 ;  /* 0x0000009997007223 */ /* 0x000fca0000000000 */
[----:B------:R-:W-:-:S05]  /*77d0*/  F2FP.BF16.F32.PACK_AB R0, RZ, R0 ;  /* 0x00000000ff00723e */ /* 0x000fca00000010ff */
[----:B------:R0:W-:Y:S01]  /*77e0*/  STG.E.U16 desc[UR36][R10.64+0x1f2], R0 ;  /* 0x0001f2000a007986 */ /* 0x0001e2000c101524 */
[----:B------:R-:W-:Y:S05]  /*77f0*/  BRA `(.L_x_286) ;  /* 0x0000002400307947 */ /* 0x000fea0003800000 */
.L_x_33:
[----:B------:R-:W-:Y:S01]  /*7800*/  ISETP.GT.AND P0, PT, R0, 0x1, PT ;  /* 0x000000010000780c */ /* 0x000fe20003f04270 */
[----:B------:R-:W-:Y:S01]  /*7810*/  ULDC.64 UR4, c[0x0][0x5c0] ;  /* 0x0001700000047ab9 */ /* 0x000fe20000000a00 */
[-C--:B------:R-:W-:Y:S01]  /*7820*/  FMUL R24, R24, R153.reuse ;  /* 0x0000009918187220 */ /* 0x080fe20000400000 */
[-C--:B------:R-:W-:Y:S01]  /*7830*/  FMUL R25, R25, R153.reuse ;  /* 0x0000009919197220 */ /* 0x080fe20000400000 */
[----:B------:R-:W-:Y:S01]  /*7840*/  ISETP.GT.AND P3, PT, R3, RZ, P0 ;  /* 0x000000ff0300720c */ /* 0x000fe20000764270 */
[-C--:B------:R-:W-:Y:S01]  /*7850*/  FMUL R26, R26, R153.reuse ;  /* 0x000000991a1a7220 */ /* 0x080fe20000400000 */
[----:B------:R-:W-:Y:S01]  /*7860*/  LEA R4, P4, R6, UR4, 0x1 ;  /* 0x0000000406047c11 */ /* 0x000fe2000f8808ff */
[-C--:B------:R-:W-:Y:S01]  /*7870*/  FMUL R27, R27, R153.reuse ;  /* 0x000000991b1b7220 */ /* 0x080fe20000400000 */
[----:B------:R-:W-:Y:S01]  /*7880*/  F2FP.BF16.F32.PACK_AB R24, RZ, R24 ;  /* 0x00000018ff18723e */ /* 0x000fe200000010ff */
[-C--:B------:R-:W-:Y:S01]  /*7890*/  FMUL R28, R28, R153.reuse ;  /* 0x000000991c1c7220 */ /* 0x080fe20000400000 */
[----:B------:R-:W-:Y:S01]  /*78a0*/  LEA.HI.X R5, R6, UR5, R179, 0x1, P4 ;  /* 0x0000000506057c11 */ /* 0x000fe2000a0f0cb3 */
[----:B------:R-:W-:Y:S01]  /*78b0*/  FMUL R29, R29, R153 ;  /* 0x000000991d1d7220 */ /* 0x000fe20000400000 */
[----:B------:R-:W-:Y:S01]  /*78c0*/  F2FP.BF16.F32.PACK_AB R25, RZ, R25 ;  /* 0x00000019ff19723e */ /* 0x000fe200000010ff */
[-C--:B------:R-:W-:Y:S01]  /*78d0*/  FMUL R30, R30, R153.reuse ;  /* 0x000000991e1e7220 */ /* 0x080fe20000400000 */
[----:B------:R-:W-:Y:S01]  /*78e0*/  SHF.L.U64.HI R11, R10, 0x4, R11 ;  /* 0x000000040a0b7819 */ /* 0x000fe2000001020b */
[----:B------:R-:W-:Y:S01]  /*78f0*/  @P1 STG.E.U16 desc[UR36][R4.64], R24 ;  /* 0x0000001804001986 */ /* 0x000fe2000c101524 */
[----:B------:R-:W-:Y:S01]  /*7900*/  ISETP.GT.AND P1, PT, R0, 0x8, PT ;  /* 0x000000080000780c */ /* 0x000fe20003f24270 */
[-C--:B------:R-:W-:Y:S01]  /*7910*/  FMUL R31, R31, R153.reuse ;  /* 0x000000991f1f7220 */ /* 0x080fe20000400000 */
[C---:B------:R-:W-:Y:S01]  /*7920*/  ISETP.GT.AND P4, PT, R3.reuse, 0x8, P0 ;  /* 0x000000080300780c */ /* 0x040fe20000784270 */
[----:B------:R-:W-:Y:S01]  /*7930*/  @P3 STG.E.U16 desc[UR36][R4.64+0x2], R25 ;  /* 0x0000021904003986 */ /* 0x000fe2000c101524 */
[----:B------:R-:W-:Y:S01]  /*7940*/  LEA R6, P3, R10, R4, 0x4 ;  /* 0x000000040a067211 */ /* 0x000fe200078620ff */
[-C--:B------:R-:W-:Y:S01]  /*7950*/  FMUL R32, R32, R153.reuse ;  /* 0x0000009920207220 */ /* 0x080fe20000400000 */
[----:B------:R-:W-:Y:S01]  /*7960*/  ISETP.GT.AND P2, PT, R3, 0x8, P2 ;  /* 0x000000080300780c */ /* 0x000fe20001744270 */
[-C--:B------:R-:W-:Y:S01]  /*7970*/  FMUL R33, R33, R153.reuse ;  /* 0x0000009921217220 */ /* 0x080fe20000400000 */
[----:B------:R-:W-:Y:S01]  /*7980*/  ISETP.GT.AND P0, PT, R0, 0x9, PT ;  /* 0x000000090000780c */ /* 0x000fe20003f04270 */
[----:B------:R-:W-:Y:S01]  /*7990*/  IMAD.X R7, R11, 0x1, R5, P3 ;  /* 0x000000010b077824 */ /* 0x000fe200018e0605 */
[C---:B------:R-:W-:Y:S01]  /*79a0*/  ISETP.GT.AND P5, PT, R3.reuse, RZ, P1 ;  /* 0x000000ff0300720c */ /* 0x040fe20000fa4270 */
[-C--:B------:R-:W-:Y:S01]  /*79b0*/  FMUL R34, R34, R153.reuse ;  /* 0x0000009922227220 */ /* 0x080fe20000400000 */
[----:B------:R-:W-:Y:S01]  /*79c0*/  ISETP.GT.AND P3, PT, R3, RZ, P0 ;  /* 0x000000ff0300720c */ /* 0x000fe20000764270 */
[-C--:B------:R-:W-:Y:S01]  /*79d0*/  FMUL R35, R35, R153.reuse ;  /* 0x0000009923237220 */ /* 0x080fe20000400000 */
[----:B------:R-:W-:Y:S01]  /*79e0*/  F2FP.BF16.F32.PACK_AB R26, RZ, R26 ;  /* 0x0000001aff1a723e */ /* 0x000fe200000010ff */
[----:B------:R-:W-:Y:S01]  /*79f0*/  FMUL R36, R36, R153 ;  /* 0x0000009924247220 */ /* 0x000fe20000400000 */
[----:B------:R-:W-:Y:S01]  /*7a00*/  F2FP.BF16.F32.PACK_AB R27, RZ, R27 ;  /* 0x0000001bff1b723e */ /* 0x000fe200000010ff */
[----:B------:R-:W-:Y:S01]  /*7a10*/  FMUL R37, R37, R153 ;  /* 0x0000009925257220 */ /* 0x000fe20000400000 */
[----:B------:R-:W-:Y:S01]  /*7a20*/  F2FP.BF16.F32.PACK_AB R28, RZ, R28 ;  /* 0x0000001cff1c723e */ /* 0x000fe200000010ff */
[----:B------:R-:W-:Y:S01]  /*7a30*/  @P2 STG.E.U16 desc[UR36][R6.64], R26 ;  /* 0x0000001a06002986 */ /* 0x000fe2000c101524 */
[----:B------:R-:W-:Y:S01]  /*7a40*/  F2FP.BF16.F32.PACK_AB R29, RZ, R29 ;  /* 0x0000001dff1d723e */ /* 0x000fe200000010ff */
[-C--:B------:R-:W-:Y:S01]  /*7a50*/  FMUL R38, R38, R153.reuse ;  /* 0x0000009926267220 */ /* 0x080fe20000400000 */
[----:B------:R-:W-:Y:S01]  /*7a60*/  ISETP.GT.AND P2, PT, R3, 0x8, P1 ;  /* 0x000000080300780c */ /* 0x000fe20000f44270 */
[----:B------:R-:W-:Y:S01]  /*7a70*/  @P4 STG.E.U16 desc[UR36][R6.64+0x2], R27 ;  /* 0x0000021b06004986 */ /* 0x000fe2000c101524 */
[----:B------:R-:W-:Y:S01]  /*7a80*/  ISETP.GT.AND P1, PT, R0, 0x10, PT ;  /* 0x000000100000780c */ /* 0x000fe20003f24270 */
[-C--:B------:R-:W-:Y:S01]  /*7a90*/  FMUL R39, R39, R153.reuse ;  /* 0x0000009927277220 */ /* 0x080fe20000400000 */
[----:B------:R-:W-:Y:S01]  /*7aa0*/  F2FP.BF16.F32.PACK_AB R30, RZ, R30 ;  /* 0x0000001eff1e723e */ /* 0x000fe200000010ff */
[----:B------:R-:W-:Y:S01]  /*7ab0*/  @P5 STG.E.U16 desc[UR36][R4.64+0x10], R28 ;  /* 0x0000101c04005986 */ /* 0x000fe2000c101524 */
[C---:B------:R-:W-:Y:S01]  /*7ac0*/  ISETP.GT.AND P4, PT, R3.reuse, RZ, P1 ;  /* 0x000000ff0300720c */ /* 0x040fe20000f84270 */
[----:B------:R-:W-:Y:S01]  /*7ad0*/  FMUL R40, R40, R153 ;  /* 0x0000009928287220 */ /* 0x000fe20000400000 */
[----:B------:R-:W-:Y:S01]  /*7ae0*/  F2FP.BF16.F32.PACK_AB R31, RZ, R31 ;  /* 0x0000001fff1f723e */ /* 0x000fe200000010ff */
[----:B------:R-:W-:Y:S01]  /*7af0*/  @P3 STG.E.U16 desc[UR36][R4.64+0x12], R29 ;  /* 0x0000121d04003986 */ /* 0x000fe2000c101524 */
[----:B------:R-:W-:Y:S01]  /*7b00*/  ISETP.GT.AND P3, PT, R3, 0x8, P0 ;  /* 0x000000080300780c */ /* 0x000fe20000764270 */
[-C--:B------:R-:W-:Y:S01]  /*7b10*/  FMUL R41, R41, R153.reuse ;  /* 0x0000009929297220 */ /* 0x080fe20000400000 */
[----:B------:R-:W-:Y:S01]  /*7b20*/  ISETP.GT.AND P0, PT, R0, 0x11, PT ;  /* 0x000000110000780c */ /* 0x000fe20003f04270 */
[----:B------:R-:W-:Y:S01]  /*7b30*/  @P2 STG.E.U16 desc[UR36][R6.64+0x10], R30 ;  /* 0x0000101e06002986 */ /* 0x000fe2000c101524 */
[----:B------:R-:W-:Y:S01]  /*7b40*/  F2FP.BF16.F32.PACK_AB R32, RZ, R32 ;  /* 0x00000020ff20723e */ /* 0x000fe200000010ff */
[-C--:B------:R-:W-:Y:S01]  /*7b50*/  FMUL R42, R42, R153.reuse ;  /* 0x000000992a2a7220 */ /* 0x080fe20000400000 */
[----:B------:R-:W-:Y:S01]  /*7b60*/  ISETP.GT.AND P5, PT, R3, RZ, P0 ;  /* 0x000000ff0300720c */ /* 0x000fe200007a4270 */
[-C--:B------:R-:W-:Y:S01]  /*7b70*/  FMUL R43, R43, R153.reuse ;  /* 0x000000992b2b7220 */ /* 0x080fe20000400000 */
[----:B------:R-:W-:Y:S01]  /*7b80*/  ISETP.GT.AND P2, PT, R3, 0x8, P1 ;  /* 0x000000080300780c */ /* 0x000fe20000f44270 */
[-C--:B------:R-:W-:Y:S01]  /*7b90*/  FMUL R44, R44, R153.reuse ;  /* 0x000000992c2c7220 */ /* 0x080fe20000400000 */
[----:B------:R-:W-:Y:S01]  /*7ba0*/  ISETP.GT.AND P1, PT, R0, 0x18, PT ;  /* 0x000000180000780c */ /* 0x000fe20003f24270 */
[----:B------:R-:W-:Y:S01]  /*7bb0*/  FMUL R45, R45, R153 ;  /* 0x000000992d2d7220 */ /* 0x000fe20000400000 */
[----:B------:R-:W-:Y:S01]  /*7bc0*/  F2FP.BF16.F32.PACK_AB R33, RZ, R33 ;  /* 0x00000021ff21723e */ /* 0x000fe200000010ff */
[----:B------:R-:W-:Y:S01]  /*7bd0*/  @P3 STG.E.U16 desc[UR36][R6.64+0x12], R31 ;  /* 0x0000121f06003986 */ /* 0x000fe2000c101524 */
[C---:B------:R-:W-:Y:S01]  /*7be0*/  ISETP.GT.AND P3, PT, R3.reuse, 0x8, P0 ;  /* 0x000000080300780c */ /* 0x040fe20000764270 */
[-C--:B------:R-:W-:Y:S01]  /*7bf0*/  FMUL R46, R46, R153.reuse ;  /* 0x000000992e2e7220 */ /* 0x080fe20000400000 */
[----:B------:R-:W-:Y:S01]  /*7c00*/  ISETP.GT.AND P0, PT, R0, 0x19, PT ;  /* 0x000000190000780c */ /* 0x000fe20003f04270 */
[----:B------:R-:W-:Y:S01]  /*7c10*/  @P4 STG.E.U16 desc[UR36][R4.64+0x20], R32 ;  /* 0x0000202004004986 */ /* 0x000fe2000c101524 */
[----:B------:R-:W-:Y:S01]  /*7c20*/  ISETP.GT.AND P4, PT, R3, RZ, P1 ;  /* 0x000000ff0300720c */ /* 0x000fe20000f84270 */
[-C--:B------:R-:W-:Y:S01]  /*7c30*/  FMUL R47, R47, R153.reuse ;  /* 0x000000992f2f7220 */ /* 0x080fe20000400000 */
[----:B------:R-:W-:Y:S01]  /*7c40*/  F2FP.BF16.F32.PACK_AB R34, RZ, R34 ;  /* 0x00000022ff22723e */ /* 0x000fe200000010ff */
[----:B------:R-:W-:Y:S01]  /*7c50*/  @P5 STG.E.U16 desc[UR36][R4.64+0x22], R33 ;  /* 0x0000222104005986 */ /* 0x000fe2000c101524 */
[----:B------:R-:W-:Y:S01]  /*7c60*/  ISETP.GT.AND P5, PT, R3, RZ, P0 ;  /* 0x000000ff0300720c */ /* 0x000fe200007a4270 */
[----:B------:R-:W-:Y:S01]  /*7c70*/  FMUL R48, R48, R153 ;  /* 0x0000009930307220 */ /* 0x000fe20000400000 */
[----:B------:R-:W-:Y:S01]  /*7c80*/  F2FP.BF16.F32.PACK_AB R35, RZ, R35 ;  /* 0x00000023ff23723e */ /* 0x000fe200000010ff */
[----:B------:R-:W-:Y:S01]  /*7c90*/  @P2 STG.E.U16 desc[UR36][R6.64+0x20], R34 ;  /* 0x0000202206002986 */ /* 0x000fe2000c101524 */
[----:B------:R-:W-:Y:S01]  /*7ca0*/  F2FP.BF16.F32.PACK_AB R36, RZ, R36 ;  /* 0x00000024ff24723e */ /* 0x000fe200000010ff */
[-C--:B------:R-:W-:Y:S01]  /*7cb0*/  FMUL R49, R49, R153.reuse ;  /* 0x0000009931317220 */ /* 0x080fe20000400000 */
[C---:B------:R-:W-:Y:S01]  /*7cc0*/  ISETP.GT.AND P2, PT, R3.reuse, 0x8, P1 ;  /* 0x000000080300780c */ /* 0x040fe20000f44270 */
[----:B------:R-:W-:Y:S01]  /*7cd0*/  @P3 STG.E.U16 desc[UR36][R6.64+0x22], R35 ;  /* 0x0000222306003986 */ /* 0x000fe2000c101524 */
[----:B------:R-:W-:Y:S01]  /*7ce0*/  ISETP.GT.AND P1, PT, R0, 0x20, PT ;  /* 0x000000200000780c */ /* 0x000fe20003f24270 */
[----:B------:R-:W-:Y:S01]  /*7cf0*/  FMUL R50, R50, R153 ;  /* 0x0000009932327220 */ /* 0x000fe20000400000 */
[----:B------:R-:W-:Y:S01]  /*7d00*/  F2FP.BF16.F32.PACK_AB R37, RZ, R37 ;  /* 0x00000025ff25723e */ /* 0x000fe200000010ff */
[----:B------:R-:W-:Y:S01]  /*7d10*/  @P4 STG.E.U16 desc[UR36][R4.64+0x30], R36 ;  /* 0x0000302404004986 */ /* 0x000fe2000c101524 */
[----:B------:R-:W-:Y:S01]  /*7d20*/  ISETP.GT.AND P3, PT, R3, 0x8, P0 ;  /* 0x000000080300780c */ /* 0x000fe20000764270 */
[-C--:B------:R-:W-:Y:S01]  /*7d30*/  FMUL R51, R51, R153.reuse ;  /* 0x0000009933337220 */ /* 0x080fe20000400000 */
[----:B------:R-:W-:Y:S01]  /*7d40*/  ISETP.GT.AND P0, PT, R0, 0x21, PT ;  /* 0x000000210000780c */ /* 0x000fe20003f04270 */
[----:B------:R-:W-:Y:S01]  /*7d50*/  @P5 STG.E.U16 desc[UR36][R4.64+0x32], R37 ;  /* 0x0000322504005986 */ /* 0x000fe2000c101524 */
[----:B------:R-:W-:Y:S01]  /*7d60*/  ISETP.GT.AND P4, PT, R3, RZ, P1 ;  /* 0x000000ff0300720c */ /* 0x000fe20000f84270 */
[-C--:B------:R-:W-:Y:S01]  /*7d70*/  FMUL R52, R52, R153.reuse ;  /* 0x0000009934347220 */ /* 0x080fe20000400000 */
[----:B------:R-:W-:Y:S01]  /*7d80*/  F2FP.BF16.F32.PACK_AB R38, RZ, R38 ;  /* 0x00000026ff26723e */ /* 0x000fe200000010ff */
[-C--:B------:R-:W-:Y:S01]  /*7d90*/  FMUL R53, R53, R153.reuse ;  /* 0x0000009935357220 */ /* 0x080fe20000400000 */
        /* <DEDUP_REMOVED lines=325> */
[----:B------:R-:W-:Y:S01]  /*91f0*/  FMUL R151, R151, R153 ;  /* 0x0000009997977220 */ /* 0x000fe20000400000 */
[----:B------:R-:W-:Y:S01]  /*9200*/  ISETP.GT.AND P2, PT, R3, 0x8, P1 ;  /* 0x000000080300780c */ /* 0x000fe20000f44270 */
[----:B------:R-:W-:Y:S01]  /*9210*/  @P3 STG.E.U16 desc[UR36][R6.64+0x132], R103 ;  /* 0x0001326706003986 */ /* 0x000fe2000c101524 */
[----:B------:R-:W-:-:S02]  /*9220*/  ISETP.GT.AND P1, PT, R0, 0xa8, PT ;  /* 0x000000a80000780c */ /* 0x000fc40003f24270 */
[----:B------:R-:W-:Y:S01]  /*9230*/  F2FP.BF16.F32.PACK_AB R105, RZ, R105 ;  /* 0x00000069ff69723e */ /* 0x000fe200000010ff */
[----:B------:R-:W-:Y:S01]  /*9240*/  @P4 STG.E.U16 desc[UR36][R4.64+0x140], R104 ;  /* 0x0001406804004986 */ /* 0x000fe2000c101524 */
[C---:B------:R-:W-:Y:S02]  /*9250*/  ISETP.GT.AND P3, PT, R3.reuse, 0x8, P0 ;  /* 0x000000080300780c */ /* 0x040fe40000764270 */
[----:B------:R-:W-:Y:S01]  /*9260*/  ISETP.GT.AND P0, PT, R0, 0xa9, PT ;  /* 0x000000a90000780c */ /* 0x000fe20003f04270 */
[----:B------:R-:W-:Y:S01]  /*9270*/  @P5 STG.E.U16 desc[UR36][R4.64+0x142], R105 ;  /* 0x0001426904005986 */ /* 0x000fe2000c101524 */
[C---:B------:R-:W-:Y:S02]  /*9280*/  ISETP.GT.AND P4, PT, R3.reuse, RZ, P1 ;  /* 0x000000ff0300720c */ /* 0x040fe40000f84270 */
[----:B------:R-:W-:Y:S02]  /*9290*/  F2FP.BF16.F32.PACK_AB R106, RZ, R106 ;  /* 0x0000006aff6a723e */ /* 0x000fe400000010ff */
[----:B------:R-:W-:-:S02]  /*92a0*/  ISETP.GT.AND P5, PT, R3, RZ, P0 ;  /* 0x000000ff0300720c */ /* 0x000fc400007a4270 */
[----:B------:R-:W-:Y:S01]  /*92b0*/  F2FP.BF16.F32.PACK_AB R107, RZ, R107 ;  /* 0x0000006bff6b723e */ /* 0x000fe200000010ff */
[----:B------:R-:W-:Y:S01]  /*92c0*/  @P2 STG.E.U16 desc[UR36][R6.64+0x140], R106 ;  /* 0x0001406a06002986 */ /* 0x000fe2000c101524 */
[----:B------:R-:W-:Y:S02]  /*92d0*/  F2FP.BF16.F32.PACK_AB R108, RZ, R108 ;  /* 0x0000006cff6c723e */ /* 0x000fe400000010ff */
[C---:B------:R-:W-:Y:S01]  /*92e0*/  ISETP.GT.AND P2, PT, R3.reuse, 0x8, P1 ;  /* 0x000000080300780c */ /* 0x040fe20000f44270 */
[----:B------:R-:W-:Y:S01]  /*92f0*/  @P3 STG.E.U16 desc[UR36][R6.64+0x142], R107 ;  /* 0x0001426b06003986 */ /* 0x000fe2000c101524 */
[----:B------:R-:W-:Y:S02]  /*9300*/  ISETP.GT.AND P1, PT, R0, 0xb0, PT ;  /* 0x000000b00000780c */ /* 0x000fe40003f24270 */
[----:B------:R-:W-:Y:S01]  /*9310*/  F2FP.BF16.F32.PACK_AB R109, RZ, R109 ;  /* 0x0000006dff6d723e */ /* 0x000fe200000010ff */
[----:B------:R-:W-:Y:S01]  /*9320*/  @P4 STG.E.U16 desc[UR36][R4.64+0x150], R108 ;  /* 0x0001506c04004986 */ /* 0x000fe2000c101524 */
[----:B------:R-:W-:-:S02]  /*9330*/  ISETP.GT.AND P3, PT, R3, 0x8, P0 ;  /* 0x000000080300780c */ /* 0x000fc40000764270 */
[----:B------:R-:W-:Y:S01]  /*9340*/  ISETP.GT.AND P0, PT, R0, 0xb1, PT ;  /* 0x000000b10000780c */ /* 0x000fe20003f04270 */
[----:B------:R-:W-:Y:S01]  /*9350*/  @P5 STG.E.U16 desc[UR36][R4.64+0x152], R109 ;  /* 0x0001526d04005986 */ /* 0x000fe2000c101524 */
[C---:B------:R-:W-:Y:S02]  /*9360*/  ISETP.GT.AND P4, PT, R3.reuse, RZ, P1 ;  /* 0x000000ff0300720c */ /* 0x040fe40000f84270 */
[----:B------:R-:W-:Y:S02]  /*9370*/  F2FP.BF16.F32.PACK_AB R110, RZ, R110 ;  /* 0x0000006eff6e723e */ /* 0x000fe400000010ff */
[----:B------:R-:W-:Y:S02]  /*9380*/  ISETP.GT.AND P5, PT, R3, RZ, P0 ;  /* 0x000000ff0300720c */ /* 0x000fe400007a4270 */
[----:B------:R-:W-:Y:S01]  /*9390*/  F2FP.BF16.F32.PACK_AB R111, RZ, R111 ;  /* 0x0000006fff6f723e */ /* 0x000fe200000010ff */
[----:B------:R-:W-:Y:S01]  /*93a0*/  @P2 STG.E.U16 desc[UR36][R6.64+0x150], R110 ;  /* 0x0001506e06002986 */ /* 0x000fe2000c101524 */
[----:B------:R-:W-:-:S02]  /*93b0*/  F2FP.BF16.F32.PACK_AB R112, RZ, R112 ;  /* 0x00000070ff70723e */ /* 0x000fc400000010ff */
[C---:B------:R-:W-:Y:S01]  /*93c0*/  ISETP.GT.AND P2, PT, R3.reuse, 0x8, P1 ;  /* 0x000000080300780c */ /* 0x040fe20000f44270 */
[----:B------:R-:W-:Y:S01]  /*93d0*/  @P3 STG.E.U16 desc[UR36][R6.64+0x152], R111 ;  /* 0x0001526f06003986 */ /* 0x000fe2000c101524 */
[C---:B------:R-:W-:Y:S02]  /*93e0*/  ISETP.GT.AND P1, PT, R0.reuse, 0xb8, PT ;  /* 0x000000b80000780c */ /* 0x040fe40003f24270 */
[----:B------:R-:W-:Y:S01]  /*93f0*/  F2FP.BF16.F32.PACK_AB R113, RZ, R113 ;  /* 0x00000071ff71723e */ /* 0x000fe200000010ff */
[----:B------:R-:W-:Y:S01]  /*9400*/  @P4 STG.E.U16 desc[UR36][R4.64+0x160], R112 ;  /* 0x0001607004004986 */ /* 0x000fe2000c101524 */
[C---:B------:R-:W-:Y:S02]  /*9410*/  ISETP.GT.AND P3, PT, R3.reuse, 0x8, P0 ;  /* 0x000000080300780c */ /* 0x040fe40000764270 */
[----:B------:R-:W-:Y:S01]  /*9420*/  ISETP.GT.AND P0, PT, R0, 0xb9, PT ;  /* 0x000000b90000780c */ /* 0x000fe20003f04270 */
[----:B------:R-:W-:Y:S01]  /*9430*/  @P5 STG.E.U16 desc[UR36][R4.64+0x162], R113 ;  /* 0x0001627104005986 */ /* 0x000fe2000c101524 */
[----:B------:R-:W-:-:S02]  /*9440*/  ISETP.GT.AND P4, PT, R3, RZ, P1 ;  /* 0x000000ff0300720c */ /* 0x000fc40000f84270 */
[----:B------:R-:W-:Y:S02]  /*9450*/  F2FP.BF16.F32.PACK_AB R114, RZ, R114 ;  /* 0x00000072ff72723e */ /* 0x000fe400000010ff */
[C---:B------:R-:W-:Y:S02]  /*9460*/  ISETP.GT.AND P5, PT, R3.reuse, RZ, P0 ;  /* 0x000000ff0300720c */ /* 0x040fe400007a4270 */
[----:B------:R-:W-:Y:S01]  /*9470*/  F2FP.BF16.F32.PACK_AB R115, RZ, R115 ;  /* 0x00000073ff73723e */ /* 0x000fe200000010ff */
[----:B------:R-:W-:Y:S01]  /*9480*/  @P2 STG.E.U16 desc[UR36][R6.64+0x160], R114 ;  /* 0x0001607206002986 */ /* 0x000fe2000c101524 */
[----:B------:R-:W-:Y:S02]  /*9490*/  F2FP.BF16.F32.PACK_AB R116, RZ, R116 ;  /* 0x00000074ff74723e */ /* 0x000fe400000010ff */
        /* <DEDUP_REMOVED lines=65> */
[----:B------:R-:W-:Y:S02]  /*98b0*/  ISETP.GT.AND P5, PT, R3, RZ, P0 ;  /* 0x000000ff0300720c */ /* 0x000fe400007a4270 */
[----:B------:R-:W-:Y:S02]  /*98c0*/  F2FP.BF16.F32.PACK_AB R134, RZ, R134 ;  /* 0x00000086ff86723e */ /* 0x000fe400000010ff */
[----:B------:R-:W-:Y:S02]  /*98d0*/  F2FP.BF16.F32.PACK_AB R135, RZ, R135 ;  /* 0x00000087ff87723e */ /* 0x000fe400000010ff */
[----:B------:R-:W-:Y:S01]  /*98e0*/  F2FP.BF16.F32.PACK_AB R136, RZ, R136 ;  /* 0x00000088ff88723e */ /* 0x000fe200000010ff */
[----:B------:R-:W-:Y:S01]  /*98f0*/  @P2 STG.E.U16 desc[UR36][R6.64+0x1b0], R134 ;  /* 0x0001b08606002986 */ /* 0x000fe2000c101524 */
[----:B------:R-:W-:-:S02]  /*9900*/  F2FP.BF16.F32.PACK_AB R137, RZ, R137 ;  /* 0x00000089ff89723e */ /* 0x000fc400000010ff */
[C---:B------:R-:W-:Y:S01]  /*9910*/  ISETP.GT.AND P1, PT, R3.reuse, 0x8, P1 ;  /* 0x000000080300780c */ /* 0x040fe20000f24270 */
[----:B------:R-:W-:Y:S01]  /*9920*/  @P3 STG.E.U16 desc[UR36][R6.64+0x1b2], R135 ;  /* 0x0001b28706003986 */ /* 0x000fe2000c101524 */
[C---:B------:R-:W-:Y:S02]  /*9930*/  ISETP.GT.AND P2, PT, R3.reuse, 0x8, P0 ;  /* 0x000000080300780c */ /* 0x040fe40000744270 */
[C---:B------:R-:W-:Y:S01]  /*9940*/  ISETP.GT.AND P0, PT, R0.reuse, 0xe9, PT ;  /* 0x000000e90000780c */ /* 0x040fe20003f04270 */
[----:B------:R-:W-:Y:S01]  /*9950*/  @P4 STG.E.U16 desc[UR36][R4.64+0x1c0], R136 ;  /* 0x0001c08804004986 */ /* 0x000fe2000c101524 */
[----:B------:R-:W-:Y:S02]  /*9960*/  ISETP.GT.AND P4, PT, R0, 0xe8, PT ;  /* 0x000000e80000780c */ /* 0x000fe40003f84270 */
[----:B------:R-:W-:Y:S01]  /*9970*/  F2FP.BF16.F32.PACK_AB R138, RZ, R138 ;  /* 0x0000008aff8a723e */ /* 0x000fe200000010ff */
[----:B------:R-:W-:Y:S01]  /*9980*/  @P5 STG.E.U16 desc[UR36][R4.64+0x1c2], R137 ;  /* 0x0001c28904005986 */ /* 0x000fe2000c101524 */
[----:B------:R-:W-:-:S02]  /*9990*/  ISETP.GT.AND P5, PT, R3, RZ, P4 ;  /* 0x000000ff0300720c */ /* 0x000fc400027a4270 */
[----:B------:R-:W-:Y:S01]  /*99a0*/  F2FP.BF16.F32.PACK_AB R139, RZ, R139 ;  /* 0x0000008bff8b723e */ /* 0x000fe200000010ff */
[----:B------:R-:W-:Y:S01]  /*99b0*/  @P1 STG.E.U16 desc[UR36][R6.64+0x1c0], R138 ;  /* 0x0001c08a06001986 */ /* 0x000fe2000c101524 */
[----:B------:R-:W-:Y:S02]  /*99c0*/  F2FP.BF16.F32.PACK_AB R140, RZ, R140 ;  /* 0x0000008cff8c723e */ /* 0x000fe400000010ff */
[C---:B------:R-:W-:Y:S01]  /*99d0*/  ISETP.GT.AND P3, PT, R3.reuse, RZ, P0 ;  /* 0x000000ff0300720c */ /* 0x040fe20000764270 */
[----:B------:R-:W-:Y:S01]  /*99e0*/  @P2 STG.E.U16 desc[UR36][R6.64+0x1c2], R139 ;  /* 0x0001c28b06002986 */ /* 0x000fe2000c101524 */
[C---:B------:R-:W-:Y:S02]  /*99f0*/  ISETP.GT.AND P4, PT, R3.reuse, 0x8, P4 ;  /* 0x000000080300780c */ /* 0x040fe40002784270 */
[----:B------:R-:W-:Y:S02]  /*9a00*/  F2FP.BF16.F32.PACK_AB R141, RZ, R141 ;  /* 0x0000008dff8d723e */ /* 0x000fe400000010ff */
[----:B------:R-:W-:Y:S01]  /*9a10*/  F2FP.BF16.F32.PACK_AB R142, RZ, R142 ;  /* 0x0000008eff8e723e */ /* 0x000fe200000010ff */
[----:B------:R-:W-:Y:S01]  /*9a20*/  @P5 STG.E.U16 desc[UR36][R4.64+0x1d0], R140 ;  /* 0x0001d08c04005986 */ /* 0x000fe2000c101524 */
[----:B------:R-:W-:-:S02]  /*9a30*/  ISETP.GT.AND P5, PT, R3, 0x8, P0 ;  /* 0x000000080300780c */ /* 0x000fc400007a4270 */
[----:B------:R-:W-:Y:S02]  /*9a40*/  F2FP.BF16.F32.PACK_AB R143, RZ, R143 ;  /* 0x0000008fff8f723e */ /* 0x000fe400000010ff */
[C---:B------:R-:W-:Y:S01]  /*9a50*/  ISETP.GT.AND P0, PT, R0.reuse, 0xf1, PT ;  /* 0x000000f10000780c */ /* 0x040fe20003f04270 */
[----:B------:R-:W-:Y:S01]  /*9a60*/  @P3 STG.E.U16 desc[UR36][R4.64+0x1d2], R141 ;  /* 0x0001d28d04003986 */ /* 0x000fe2000c101524 */
[----:B------:R-:W-:Y:S02]  /*9a70*/  ISETP.GT.AND P3, PT, R0, 0xf0, PT ;  /* 0x000000f00000780c */ /* 0x000fe40003f64270 */
[----:B------:R-:W-:Y:S01]  /*9a80*/  F2FP.BF16.F32.PACK_AB R144, RZ, R144 ;  /* 0x00000090ff90723e */ /* 0x000fe200000010ff */
[----:B------:R-:W-:Y:S01]  /*9a90*/  @P4 STG.E.U16 desc[UR36][R6.64+0x1d0], R142 ;  /* 0x0001d08e06004986 */ /* 0x000fe2000c101524 */
[C---:B------:R-:W-:Y:S02]  /*9aa0*/  ISETP.GT.AND P4, PT, R3.reuse, RZ, P3 ;  /* 0x000000ff0300720c */ /* 0x040fe40001f84270 */
[C---:B------:R-:W-:Y:S01]  /*9ab0*/  ISETP.GT.AND P3, PT, R3.reuse, 0x8, P3 ;  /* 0x000000080300780c */ /* 0x040fe20001f64270 */
[----:B------:R-:W-:Y:S01]  /*9ac0*/  @P5 STG.E.U16 desc[UR36][R6.64+0x1d2], R143 ;  /* 0x0001d28f06005986 */ /* 0x000fe2000c101524 */
[----:B------:R-:W-:-:S02]  /*9ad0*/  ISETP.GT.AND P5, PT, R3, RZ, P0 ;  /* 0x000000ff0300720c */ /* 0x000fc400007a4270 */
[----:B------:R-:W-:Y:S02]  /*9ae0*/  F2FP.BF16.F32.PACK_AB R145, RZ, R145 ;  /* 0x00000091ff91723e */ /* 0x000fe400000010ff */
[C---:B------:R-:W-:Y:S02]  /*9af0*/  ISETP.GT.AND P0, PT, R3.reuse, 0x8, P0 ;  /* 0x000000080300780c */ /* 0x040fe40000704270 */
[C---:B------:R-:W-:Y:S02]  /*9b00*/  ISETP.GT.AND P1, PT, R0.reuse, 0xf9, PT ;  /* 0x000000f90000780c */ /* 0x040fe40003f24270 */
[----:B------:R-:W-:Y:S01]  /*9b10*/  ISETP.GT.AND P2, PT, R0, 0xf8, PT ;  /* 0x000000f80000780c */ /* 0x000fe20003f44270 */
[----:B------:R-:W-:Y:S01]  /*9b20*/  @P4 STG.E.U16 desc[UR36][R4.64+0x1e0], R144 ;  /* 0x0001e09004004986 */ /* 0x000fe2000c101524 */
[C---:B------:R-:W-:Y:S01]  /*9b30*/  ISETP.GT.AND P4, PT, R3.reuse, RZ, P1 ;  /* 0x000000ff0300720c */ /* 0x040fe20000f84270 */
[----:B------:R-:W-:Y:S01]  /*9b40*/  @P3 IMAD.MOV.U32 R2, RZ, RZ, R6 ;  /* 0x000000ffff023224 */ /* 0x000fe200078e0006 */
[C---:B------:R-:W-:Y:S01]  /*9b50*/  ISETP.GT.AND P1, PT, R3.reuse, 0x8, P1 ;  /* 0x000000080300780c */ /* 0x040fe20000f24270 */
[----:B------:R-:W-:Y:S01]  /*9b60*/  @P5 STG.E.U16 desc[UR36][R4.64+0x1e2], R145 ;  /* 0x0001e29104005986 */ /* 0x000fe2000c101524 */
[----:B------:R-:W-:-:S02]  /*9b70*/  ISETP.GT.AND P5, PT, R3, RZ, P2 ;  /* 0x000000ff0300720c */ /* 0x000fc400017a4270 */
[----:B------:R-:W-:Y:S01]  /*9b80*/  ISETP.GT.AND P2, PT, R3, 0x8, P2 ;  /* 0x000000080300780c */ /* 0x000fe20001744270 */
[----:B------:R-:W-:Y:S01]  /*9b90*/  @P3 IMAD.MOV.U32 R3, RZ, RZ, R7 ;  /* 0x000000ffff033224 */ /* 0x000fe200078e0007 */
[----:B------:R-:W-:Y:S02]  /*9ba0*/  F2FP.BF16.F32.PACK_AB R146, RZ, R146 ;  /* 0x00000092ff92723e */ /* 0x000fe400000010ff */
[----:B------:R-:W-:Y:S02]  /*9bb0*/  F2FP.BF16.F32.PACK_AB R147, RZ, R147 ;  /* 0x00000093ff93723e */ /* 0x000fe400000010ff */
[----:B------:R-:W-:Y:S01]  /*9bc0*/  F2FP.BF16.F32.PACK_AB R148, RZ, R148 ;  /* 0x00000094ff94723e */ /* 0x000fe200000010ff */
[----:B------:R0:W-:Y:S01]  /*9bd0*/  @P3 STG.E.U16 desc[UR36][R2.64+0x1e0], R146 ;  /* 0x0001e09202003986 */ /* 0x0001e2000c101524 */
[----:B------:R-:W-:Y:S02]  /*9be0*/  F2FP.BF16.F32.PACK_AB R149, RZ, R149 ;  /* 0x00000095ff95723e */ /* 0x000fe400000010ff */
[----:B------:R-:W-:-:S02]  /*9bf0*/  F2FP.BF16.F32.PACK_AB R150, RZ, R150 ;  /* 0x00000096ff96723e */ /* 0x000fc400000010ff */
[----:B------:R-:W-:Y:S01]  /*9c00*/  F2FP.BF16.F32.PACK_AB R151, RZ, R151 ;  /* 0x00000097ff97723e */ /* 0x000fe200000010ff */
[----:B0-----:R-:W-:Y:S02]  /*9c10*/  @P0 IMAD.MOV.U32 R2, RZ, RZ, R6 ;  /* 0x000000ffff020224 */ /* 0x001fe400078e0006 */
[----:B------:R-:W-:-:S05]  /*9c20*/  @P0 IMAD.MOV.U32 R3, RZ, RZ, R7 ;  /* 0x000000ffff030224 */ /* 0x000fca00078e0007 */
[----:B------:R0:W-:Y:S02]  /*9c30*/  @P0 STG.E.U16 desc[UR36][R2.64+0x1e2], R147 ;  /* 0x0001e29302000986 */ /* 0x0001e4000c101524 */
[----:B0-----:R-:W-:Y:S02]  /*9c40*/  @P5 IMAD.MOV.U32 R2, RZ, RZ, R4 ;  /* 0x000000ffff025224 */ /* 0x001fe400078e0004 */
[----:B------:R-:W-:-:S05]  /*9c50*/  @P5 IMAD.MOV.U32 R3, RZ, RZ, R5 ;  /* 0x000000ffff035224 */ /* 0x000fca00078e0005 */
[----:B------:R0:W-:Y:S04]  /*9c60*/  @P5 STG.E.U16 desc[UR36][R2.64+0x1f0], R148 ;  /* 0x0001f09402005986 */ /* 0x0001e8000c101524 */
[----:B------:R1:W-:Y:S01]  /*9c70*/  @P4 STG.E.U16 desc[UR36][R4.64+0x1f2], R149 ;  /* 0x0001f29504004986 */ /* 0x0003e2000c101524 */
[----:B0-----:R-:W-:Y:S02]  /*9c80*/  @P2 IMAD.MOV.U32 R2, RZ, RZ, R6 ;  /* 0x000000ffff022224 */ /* 0x001fe400078e0006 */
[----:B------:R-:W-:-:S05]  /*9c90*/  @P2 IMAD.MOV.U32 R3, RZ, RZ, R7 ;  /* 0x000000ffff032224 */ /* 0x000fca00078e0007 */
[----:B------:R1:W-:Y:S04]  /*9ca0*/  @P2 STG.E.U16 desc[UR36][R2.64+0x1f0], R150 ;  /* 0x0001f09602002986 */ /* 0x0003e8000c101524 */
[----:B------:R1:W-:Y:S02]  /*9cb0*/  @P1 STG.E.U16 desc[UR36][R6.64+0x1f2], R151 ;  /* 0x0001f29706001986 */ /* 0x0003e4000c101524 */
.L_x_286:
[----:B------:R-:W-:Y:S05]  /*9cc0*/  BSYNC B0 ;  /* 0x0000000000007941 */ /* 0x000fea0003800000 */
.L_x_32:
[----:B01----:R-:W2:Y:S01]  /*9cd0*/  LDL.64 R2, [R1] ;  /* 0x0000000001027983 */ /* 0x003ea20000100a00 */
[----:B------:R-:W-:Y:S01]  /*9ce0*/  ULDC.64 UR4, c[0x0][0x650] ;  /* 0x0001940000047ab9 */ /* 0x000fe20000000a00 */
[----:B------:R0:W-:Y:S01]  /*9cf0*/  SYNCS.ARRIVE.TRANS64.A1T0 RZ, [R160+UR45], RZ ;  /* 0x000000ffa0ff79a7 */ /* 0x0001e2000810002d */
[----:B------:R-:W-:Y:S01]  /*9d00*/  PRMT R0, RZ, 0x7610, R0 ;  /* 0x00007610ff007816 */ /* 0x000fe20000000000 */
[----:B------:R-:W-:Y:S02]  /*9d10*/  IMAD.MOV.U32 R19, RZ, RZ, -0x1 ;  /* 0xffffffffff137424 */ /* 0x000fe400078e00ff */
[----:B-----5:R-:W-:Y:S01]  /*9d20*/  IMAD.MOV.U32 R22, RZ, RZ, -0x1 ;  /* 0xffffffffff167424 */ /* 0x020fe200078e00ff */
[----:B--2---:R-:W-:-:S04]  /*9d30*/  LEA R18, P0, R2, R18, 0x1 ;  /* 0x0000001202127211 */ /* 0x004fc800078008ff */
[----:B------:R-:W-:Y:S01]  /*9d40*/  LEA.HI.X R17, R2, R17, R23, 0x1, P0 ;  /* 0x0000001102117211 */ /* 0x000fe200000f0c17 */
[----:B------:R-:W-:Y:S01]  /*9d50*/  IMAD.MOV.U32 R2, RZ, RZ, -0x1 ;  /* 0xffffffffff027424 */ /* 0x000fe200078e00ff */
[----:B------:R-:W-:-:S04]  /*9d60*/  ISETP.GE.U32.AND P0, PT, R18, UR4, PT ;  /* 0x0000000412007c0c */ /* 0x000fc8000bf06070 */
[----:B------:R-:W-:-:S13]  /*9d70*/  ISETP.GE.U32.AND.EX P0, PT, R17, UR5, PT, P0 ;  /* 0x0000000511007c0c */ /* 0x000fda000bf06100 */
[----:B0-----:R-:W-:Y:S05]  /*9d80*/  @P0 BRA `(.L_x_287) ;  /* 0x0000000400700947 */ /* 0x001fea0003800000 */
[----:B------:R-:W0:Y:S01]  /*9d90*/  S2R R10, SR_CTAID.X ;  /* 0x00000000000a7919 */ /* 0x000e220000002500 */
[----:B---34-:R-:W1:Y:S01]  /*9da0*/  LDC.64 R8, c[0x0][0x628] ;  /* 0x00018a00ff087b82 */ /* 0x018e620000000a00 */
[----:B------:R-:W-:Y:S01]  /*9db0*/  ULDC UR4, c[0x0][0x150] ;  /* 0x0000540000047ab9 */ /* 0x000fe20000000800 */
[----:B------:R-:W-:Y:S01]  /*9dc0*/  IMAD.MOV.U32 R6, RZ, RZ, R18 ;  /* 0x000000ffff067224 */ /* 0x000fe200078e0012 */
[----:B------:R-:W2:Y:S01]  /*9dd0*/  S2R R20, SR_CTAID.Y ;  /* 0x0000000000147919 */ /* 0x000ea20000002600 */
[----:B------:R-:W-:-:S04]  /*9de0*/  IMAD.MOV.U32 R7, RZ, RZ, R17 ;  /* 0x000000ffff077224 */ /* 0x000fc800078e0011 */
[----:B------:R-:W3:Y:S08]  /*9df0*/  LDC R15, c[0x0][0x144] ;  /* 0x00005100ff0f7b82 */ /* 0x000ef00000000800 */
[----:B------:R-:W4:Y:S08]  /*9e00*/  LDC R0, c[0x0][0x630] ;  /* 0x00018c00ff007b82 */ /* 0x000f300000000800 */
[----:B------:R-:W2:Y:S01]  /*9e10*/  LDC.64 R12, c[0x0][0x620] ;  /* 0x00018800ff0c7b82 */ /* 0x000ea20000000a00 */
[----:B-1----:R-:W-:-:S04]  /*9e20*/  ISETP.NE.U32.AND P0, PT, R8, RZ, PT ;  /* 0x000000ff0800720c */ /* 0x002fc80003f05070 */
[----:B------:R-:W-:Y:S02]  /*9e30*/  ISETP.NE.AND.EX P0, PT, R9, RZ, PT, P0 ;  /* 0x000000ff0900720c */ /* 0x000fe40003f05300 */
[----:B0-----:R-:W-:-:S05]  /*9e40*/  I2FP.F32.U32 R2, R10 ;  /* 0x0000000a00027245 */ /* 0x001fca0000201000 */
[----:B------:R-:W-:-:S04]  /*9e50*/  FMUL R2, R2, UR4 ;  /* 0x0000000402027c20 */ /* 0x000fc80008400000 */
[----:B------:R0:W1:Y:S02]  /*9e60*/  F2I.U32.TRUNC.NTZ R14, R2 ;  /* 0x00000002000e7305 */ /* 0x000064000020f000 */
[----:B---34-:R-:W-:Y:S05]  /*9e70*/  @!P0 BRA `(.L_x_288) ;  /* 0x0000000000288947 */ /* 0x018fea0003800000 */
[----:B------:R-:W3:Y:S02]  /*9e80*/  LDC R3, c[0x0][0x634] ;  /* 0x00018d00ff037b82 */ /* 0x000ee40000000800 */
[----:B---3--:R-:W-:-:S05]  /*9e90*/  IADD3 R7, P0, R18, R3, RZ ;  /* 0x0000000312077210 */ /* 0x008fca0007f1e0ff */
[----:B------:R-:W-:-:S04]  /*9ea0*/  IMAD.X R11, RZ, RZ, R17, P0 ;  /* 0x000000ffff0b7224 */ /* 0x000fc800000e0611 */
[----:B0-----:R-:W-:-:S04]  /*9eb0*/  IMAD.WIDE.U32 R2, R11, R8, RZ ;  /* 0x000000080b027225 */ /* 0x001fc800078e00ff */
[----:B------:R-:W-:-:S04]  /*9ec0*/  IMAD.WIDE.U32 R4, P0, R7, R9, R2 ;  /* 0x0000000907047225 */ /* 0x000fc80007800002 */
[----:B------:R-:W-:-:S04]  /*9ed0*/  IMAD.WIDE.U32 R2, R7, R8, RZ ;  /* 0x0000000807027225 */ /* 0x000fc800078e00ff */
[----:B------:R-:W-:Y:S01]  /*9ee0*/  IMAD.X R7, RZ, RZ, RZ, P0 ;  /* 0x000000ffff077224 */ /* 0x000fe200000e06ff */
[----:B------:R-:W-:Y:S01]  /*9ef0*/  IADD3 RZ, P0, R3, R4, RZ ;  /* 0x0000000403ff7210 */ /* 0x000fe20007f1e0ff */
[----:B------:R-:W-:-:S04]  /*9f00*/  IMAD.MOV.U32 R6, RZ, RZ, R5 ;  /* 0x000000ffff067224 */ /* 0x000fc800078e0005 */
[----:B------:R-:W-:-:S08]  /*9f10*/  IMAD.WIDE.U32.X R6, R11, R9, R6, P0 ;  /* 0x000000090b067225 */ /* 0x000fd000000e0406 */
.L_x_288:
[----:B------:R-:W3:Y:S01]  /*9f20*/  LDC.64 R26, c[0x0][0x640] ;  /* 0x00019000ff1a7b82 */ /* 0x000ee20000000a00 */
[-C--:B------:R-:W-:Y:S01]  /*9f30*/  SHF.R.U64 R11, R6, R0.reuse, R7 ;  /* 0x00000000060b7219 */ /* 0x080fe20000001207 */
[----:B------:R-:W-:Y:S01]  /*9f40*/  IMAD.MOV.U32 R19, RZ, RZ, R17 ;  /* 0x000000ffff137224 */ /* 0x000fe200078e0011 */
[----:B------:R-:W-:Y:S01]  /*9f50*/  SHF.R.U32.HI R0, RZ, R0, R7 ;  /* 0x00000000ff007219 */ /* 0x000fe20000011607 */
[----:B-1----:R-:W-:Y:S01]  /*9f60*/  IMAD.MOV R14, RZ, RZ, -R14 ;  /* 0x000000ffff0e7224 */ /* 0x002fe200078e0a0e */
[----:B------:R-:W-:Y:S01]  /*9f70*/  IADD3 R5, P0, RZ, -R11, RZ ;  /* 0x8000000bff057210 */ /* 0x000fe20007f1e0ff */
[----:B------:R-:W-:Y:S01]  /*9f80*/  ULDC UR4, c[0x0][0x154] ;  /* 0x0000550000047ab9 */ /* 0x000fe20000000800 */
[----:B------:R-:W-:Y:S01]  /*9f90*/  IMAD.MOV.U32 R7, RZ, RZ, 0x1 ;  /* 0x00000001ff077424 */ /* 0x000fe200078e00ff */
[----:B------:R-:W1:Y:S01]  /*9fa0*/  LDC R4, c[0x0][0x618] ;  /* 0x00018600ff047b82 */ /* 0x000e620000000800 */
[----:B------:R-:W-:Y:S02]  /*9fb0*/  IMAD R22, R15, R14, R10 ;  /* 0x0000000e0f167224 */ /* 0x000fe400078e020a */
[----:B------:R-:W-:-:S04]  /*9fc0*/  IMAD.X R3, RZ, RZ, ~R0, P0 ;  /* 0x000000ffff037224 */ /* 0x000fc800000e0e00 */
[-C--:B--2---:R-:W-:Y:S01]  /*9fd0*/  IMAD R0, R3, R12.reuse, RZ ;  /* 0x0000000c03007224 */ /* 0x084fe200078e02ff */
[----:B------:R-:W2:Y:S01]  /*9fe0*/  LDC R6, c[0x0][0x608] ;  /* 0x00018200ff067b82 */ /* 0x000ea20000000800 */
[----:B0-----:R-:W-:-:S04]  /*9ff0*/  IMAD.WIDE.U32 R2, R5, R12, R18 ;  /* 0x0000000c05027225 */ /* 0x001fc800078e0012 */
[----:B------:R-:W-:Y:S01]  /*a000*/  IMAD R5, R5, R13, R0 ;  /* 0x0000000d05057224 */ /* 0x000fe200078e0200 */
[----:B------:R-:W-:Y:S02]  /*a010*/  I2FP.F32.U32 R0, R20 ;  /* 0x0000001400007245 */ /* 0x000fe40000201000 */
[----:B------:R-:W0:Y:S01]  /*a020*/  LDC R24, c[0x0][0x658] ;  /* 0x00019600ff187b82 */ /* 0x000e220000000800 */
[----:B------:R-:W-:Y:S01]  /*a030*/  IMAD.IADD R3, R3, 0x1, R5 ;  /* 0x0000000103037824 */ /* 0x000fe200078e0205 */
[----:B---3--:R-:W-:Y:S01]  /*a040*/  ISETP.NE.U32.AND P0, PT, R26, RZ, PT ;  /* 0x000000ff1a00720c */ /* 0x008fe20003f05070 */
[----:B------:R-:W-:Y:S01]  /*a050*/  FMUL R0, R0, UR4 ;  /* 0x0000000400007c20 */ /* 0x000fe20008400000 */
[----:B------:R-:W-:Y:S02]  /*a060*/  IMAD.MOV.U32 R5, RZ, RZ, -0x1 ;  /* 0xffffffffff057424 */ /* 0x000fe400078e00ff */
[----:B------:R-:W-:Y:S01]  /*a070*/  ISETP.NE.AND.EX P0, PT, R27, RZ, PT, P0 ;  /* 0x000000ff1b00720c */ /* 0x000fe20003f05300 */
[----:B------:R3:W4:Y:S01]  /*a080*/  F2I.U32.TRUNC.NTZ R12, R0 ;  /* 0x00000000000c7305 */ /* 0x000722000020f000 */
[----:B------:R-:W3:Y:S01]  /*a090*/  LDC R15, c[0x0][0x148] ;  /* 0x00005200ff0f7b82 */ /* 0x000ee20000000800 */
[----:B-1----:R-:W-:-:S02]  /*a0a0*/  SHF.R.U64 R10, R2, R4, R3 ;  /* 0x00000004020a7219 */ /* 0x002fc40000001203 */
[----:B------:R-:W-:-:S05]  /*a0b0*/  SHF.R.U32.HI R3, RZ, R4, R3 ;  /* 0x00000004ff037219 */ /* 0x000fca0000011603 */
[----:B------:R-:W1:Y:S01]  /*a0c0*/  LDC R14, c[0x0][0x600] ;  /* 0x00018000ff0e7b82 */ /* 0x000e620000000800 */
[-CC-:B--2---:R-:W-:Y:S02]  /*a0d0*/  SHF.R.U64 R8, R10, R6.reuse, R3.reuse ;  /* 0x000000060a087219 */ /* 0x184fe40000001203 */
[----:B------:R-:W-:-:S05]  /*a0e0*/  SHF.R.U32.HI R3, RZ, R6, R3 ;  /* 0x00000006ff037219 */ /* 0x000fca0000011603 */
[----:B------:R-:W2:Y:S01]  /*a0f0*/  LDC R21, c[0x0][0x648] ;  /* 0x00019200ff157b82 */ /* 0x000ea20000000800 */
[-CC-:B0-----:R-:W-:Y:S02]  /*a100*/  SHF.R.U64 R13, R8, R24.reuse, R3.reuse ;  /* 0x00000018080d7219 */ /* 0x181fe40000001203 */
[-C--:B------:R-:W-:Y:S02]  /*a110*/  SHF.L.U32 R5, R5, R24.reuse, RZ ;  /* 0x0000001805057219 */ /* 0x080fe400000006ff */
[-C--:B------:R-:W-:Y:S01]  /*a120*/  SHF.R.U32.HI R3, RZ, R24.reuse, R3 ;  /* 0x00000018ff037219 */ /* 0x080fe20000011603 */
[----:B------:R-:W-:Y:S01]  /*a130*/  IMAD.MOV.U32 R2, RZ, RZ, R13 ;  /* 0x000000ffff027224 */ /* 0x000fe200078e000d */
[----:B------:R-:W-:Y:S01]  /*a140*/  SHF.L.U32 R24, R7, R24, RZ ;  /* 0x0000001807187219 */ /* 0x000fe200000006ff */
[----:B------:R-:W0:Y:S01]  /*a150*/  LDC R25, c[0x0][0x638] ;  /* 0x00018e00ff197b82 */ /* 0x000e220000000800 */
[----:B------:R-:W-:-:S07]  /*a160*/  LOP3.LUT R19, RZ, R5, RZ, 0x33, !PT ;  /* 0x00000005ff137212 */ /* 0x000fce00078e33ff */
[----:B------:R-:W0:Y:S01]  /*a170*/  LDC R28, c[0x0][0x610] ;  /* 0x00018400ff1c7b82 */ /* 0x000e220000000800 */
[----:B----4-:R-:W-:Y:S05]  /*a180*/  @!P0 BRA `(.L_x_289) ;  /* 0x0000000000288947 */ /* 0x010fea0003800000 */
[----:B---3--:R-:W3:Y:S02]  /*a190*/  LDC R0, c[0x0][0x64c] ;  /* 0x00019300ff007b82 */ /* 0x008ee40000000800 */
[----:B---3--:R-:W-:-:S05]  /*a1a0*/  IADD3 R7, P0, R13, R0, RZ ;  /* 0x000000000d077210 */ /* 0x008fca0007f1e0ff */
        /* <DEDUP_REMOVED lines=8> */
.L_x_289:
[----:B------:R-:W4:Y:S01]  /*a230*/  LDC R4, c[0x0][0x65c] ;  /* 0x00019700ff047b82 */ /* 0x000f220000000800 */
[----:B--23--:R-:W-:Y:S01]  /*a240*/  SHF.R.U64 R0, R2, R21, R3 ;  /* 0x0000001502007219 */ /* 0x00cfe20000001203 */
[----:B-1----:R-:W-:Y:S01]  /*a250*/  VIADD R3, R14, 0xffffffff ;  /* 0xffffffff0e037836 */ /* 0x002fe20000000000 */
[----:B------:R-:W-:Y:S01]  /*a260*/  LOP3.LUT R19, R8, R19, RZ, 0xc0, !PT ;  /* 0x0000001308137212 */ /* 0x000fe200078ec0ff */
[----:B------:R-:W-:Y:S02]  /*a270*/  IMAD.MOV R12, RZ, RZ, -R12 ;  /* 0x000000ffff0c7224 */ /* 0x000fe400078e0a0c */
[----:B------:R-:W-:Y:S01]  /*a280*/  IMAD.MOV R2, RZ, RZ, -R0 ;  /* 0x000000ffff027224 */ /* 0x000fe200078e0a00 */
[----:B------:R-:W-:Y:S01]  /*a290*/  LOP3.LUT R3, R10, R3, RZ, 0xc0, !PT ;  /* 0x000000030a037212 */ /* 0x000fe200078ec0ff */
[----:B------:R-:W-:Y:S02]  /*a2a0*/  IMAD R19, R24, R0, R19 ;  /* 0x0000000018137224 */ /* 0x000fe400078e0213 */
[----:B0-----:R-:W-:-:S04]  /*a2b0*/  IMAD R0, R2, R25, R13 ;  /* 0x0000001902007224 */ /* 0x001fc800078e020d */
[----:B------:R-:W-:Y:S01]  /*a2c0*/  IMAD R2, R0, R14, R3 ;  /* 0x0000000e00027224 */ /* 0x000fe200078e0203 */
[----:B----4-:R-:W-:Y:S01]  /*a2d0*/  ISETP.NE.AND P0, PT, R4, 0x1, PT ;  /* 0x000000010400780c */ /* 0x010fe20003f05270 */
[----:B------:R-:W-:-:S05]  /*a2e0*/  IMAD.MOV.U32 R4, RZ, RZ, 0x1 ;  /* 0x00000001ff047424 */ /* 0x000fca00078e00ff */
[----:B------:R-:W-:-:S07]  /*a2f0*/  PRMT R0, R4, 0x7610, R0 ;  /* 0x0000761004007816 */ /* 0x000fce0000000000 */
[----:B------:R-:W-:-:S04]  /*a300*/  @P0 IMAD R22, R15, R12, R20 ;  /* 0x0000000c0f160224 */ /* 0x000fc800078e0214 */
[----:B------:R-:W-:-:S05]  /*a310*/  IMAD R19, R19, R28, R22 ;  /* 0x0000001c13137224 */ /* 0x000fca00078e0216 */
[----:B------:R-:W-:Y:S02]  /*a320*/  SEL R22, R2, R19, !P0 ;  /* 0x0000001302167207 */ /* 0x000fe40004000000 */
[----:B------:R-:W-:Y:S01]  /*a330*/  SEL R19, R19, R2, !P0 ;  /* 0x0000000213137207 */ /* 0x000fe20004000000 */
[----:B------:R-:W-:-:S07]  /*a340*/  IMAD.MOV.U32 R2, RZ, RZ, R11 ;  /* 0x000000ffff027224 */ /* 0x000fce00078e000b */
.L_x_287:
[----:B------:R-:W-:Y:S02]  /*a350*/  LOP3.LUT P0, RZ, R0, 0xff, RZ, 0xc0, !PT ;  /* 0x000000ff00ff7812 */ /* 0x000fe4000780c0ff */
[----:B------:R-:W-:-:S11]  /*a360*/  LOP3.LUT R173, R173, 0x1, RZ, 0x3c, !PT ;  /* 0x00000001adad7812 */ /* 0x000fd600078e3cff */
[----:B------:R-:W-:Y:S05]  /*a370*/  @P0 BRA `(.L_x_290) ;  /* 0xffffff7000340947 */ /* 0x000fea000383ffff */
[----:B------:R-:W-:Y:S05]  /*a380*/  EXIT ;  /* 0x000000000000794d */ /* 0x000fea0003800000 */
.L_x_13:
[----:B------:R-:W-:-:S08]  /*a390*/  ISETP.NE.AND P0, PT, R0, RZ, PT ;  /* 0x000000ff0000720c */ /* 0x000fd00003f05270 */
[----:B0-----:R-:W0:-:S00]  /*a3a0*/  USETMAXREG.DEALLOC.CTAPOOL 0x28 ;  /* 0x00000028000079c8 */ /* 0x001e0000080e0500 */
[----:B------:R-:W-:Y:S05]  /*a3b0*/  @P0 EXIT ;  /* 0x000000000000094d */ /* 0x000fea0003800000 */
[----:B0-----:R-:W-:Y:S01]  /*a3c0*/  LOP3.LUT P0, RZ, R8, 0xff, RZ, 0xc0, !PT ;  /* 0x000000ff08ff7812 */ /* 0x001fe2000780c0ff */
[----:B------:R-:W-:Y:S02]  /*a3d0*/  IMAD.MOV.U32 R0, RZ, RZ, 0x1 ;  /* 0x00000001ff007424 */ /* 0x000fe400078e00ff */
[----:B------:R-:W-:-:S10]  /*a3e0*/  IMAD.MOV.U32 R7, RZ, RZ, RZ ;  /* 0x000000ffff077224 */ /* 0x000fd400078e00ff */
[----:B------:R-:W-:Y:S05]  /*a3f0*/  @!P0 BRA `(.L_x_291) ;  /* 0x0000000c00648947 */ /* 0x000fea0003800000 */
[----:B------:R-:W-:Y:S01]  /*a400*/  LOP3.LUT P0, RZ, R4, 0x1f, RZ, 0xc0, !PT ;  /* 0x0000001f04ff7812 */ /* 0x000fe2000780c0ff */
[----:B------:R-:W-:Y:S01]  /*a410*/  ULDC UR5, c[0x0][0x658] ;  /* 0x0001960000057ab9 */ /* 0x000fe20000000800 */
[----:B------:R-:W-:Y:S01]  /*a420*/  UMOV UR6, 0xffffffff ;  /* 0xffffffff00067882 */ /* 0x000fe20000000000 */
[----:B------:R-:W-:Y:S01]  /*a430*/  BSSY B0, `(.L_x_291) ;  /* 0x00000d5000007945 */ /* 0x000fe20003800000 */
[----:B------:R-:W-:Y:S01]  /*a440*/  USHF.L.U32 UR6, UR6, UR5, URZ ;  /* 0x0000000506067299 */ /* 0x000fe2000800063f */
[C---:B------:R-:W-:Y:S01]  /*a450*/  ISETP.NE.AND P2, PT, R3.reuse, RZ, PT ;  /* 0x000000ff0300720c */ /* 0x040fe20003f45270 */
[----:B------:R-:W-:Y:S01]  /*a460*/  IMAD.MOV.U32 R8, RZ, RZ, 0x1 ;  /* 0x00000001ff087424 */ /* 0x000fe200078e00ff */
[----:B------:R-:W-:Y:S01]  /*a470*/  ISETP.NE.OR P0, PT, R3, RZ, !P0 ;  /* 0x000000ff0300720c */ /* 0x000fe20004705670 */
[----:B------:R-:W-:Y:S01]  /*a480*/  IMAD.MOV.U32 R0, RZ, RZ, 0x1 ;  /* 0x00000001ff007424 */ /* 0x000fe200078e00ff */
[----:B------:R-:W-:Y:S01]  /*a490*/  LOP3.LUT R6, R16, 0x2, RZ, 0xfc, !PT ;  /* 0x0000000210067812 */ /* 0x000fe200078efcff */
[----:B------:R-:W-:Y:S01]  /*a4a0*/  IMAD.MOV.U32 R7, RZ, RZ, RZ ;  /* 0x000000ffff077224 */ /* 0x000fe200078e00ff */
[----:B------:R-:W-:Y:S01]  /*a4b0*/  ULDC UR4, c[0x0][0x600] ;  /* 0x0001800000047ab9 */ /* 0x000fe20000000800 */
[----:B------:R-:W-:Y:S01]  /*a4c0*/  UMOV UR7, 0x1 ;  /* 0x0000000100077882 */ /* 0x000fe20000000000 */
[----:B------:R-:W-:-:S02]  /*a4d0*/  UIADD3 UR28, UR40, 0x1, URZ ;  /* 0x00000001281c7890 */ /* 0x000fc4000fffe03f */
[----:B------:R-:W-:Y:S02]  /*a4e0*/  UIADD3 UR19, UR4, -0x1, URZ ;  /* 0xffffffff04137890 */ /* 0x000fe4000fffe03f */
[----:B------:R-:W-:Y:S02]  /*a4f0*/  USHF.L.U32 UR21, UR7, UR5, URZ ;  /* 0x0000000507157299 */ /* 0x000fe4000800063f */
[----:B------:R-:W-:Y:S01]  /*a500*/  ULOP3.LUT UR20, URZ, UR6, URZ, 0x33, !UPT ;  /* 0x000000063f147292 */ /* 0x000fe2000f8e333f */
[----:B------:R-:W-:-:S11]  /*a510*/  ULDC.64 UR26, c[0x0][0x198] ;  /* 0x00006600001a7ab9 */ /* 0x000fd60000000a00 */
.L_x_303:
[----:B------:R-:W-:-:S03]  /*a520*/  UMOV UR4, 0xffffffff ;  /* 0xffffffff00047882 */ /* 0x000fc60000000000 */
[----:B------:R-:W-:Y:S05]  /*a530*/  BRA.DIV UR4, `(.L_x_292) ;  /* 0x00000012044c7947 */ /* 0x000fea000b800000 */
[----:B------:R-:W-:-:S13]  /*a540*/  ELECT P6, URZ, PT ;  /* 0x00000000003f782f */ /* 0x000fda00038c0000 */
.L_x_317:
[----:B------:R-:W-:Y:S04]  /*a550*/  BSSY B1, `(.L_x_293) ;  /* 0x000004a000017945 */ /* 0x000fe80003800000 */
[----:B------:R-:W-:Y:S05]  /*a560*/  @!P6 BRA `(.L_x_294) ;  /* 0x000000040020e947 */ /* 0x000fea0003800000 */
[----:B------:R-:W0:Y:S02]  /*a570*/  LDC R3, c[0x0][0x28c] ;  /* 0x0000a300ff037b82 */ /* 0x000e240000000800 */
[----:B0-----:R-:W-:-:S13]  /*a580*/  ISETP.GE.AND P1, PT, R3, 0x1, PT ;  /* 0x000000010300780c */ /* 0x001fda0003f26270 */
[----:B------:R-:W-:Y:S05]  /*a590*/  @!P1 BRA `(.L_x_294) ;  /* 0x0000000400149947 */ /* 0x000fea0003800000 */
[----:B------:R-:W-:Y:S02]  /*a5a0*/  IMAD.SHL.U32 R22, R22, 0x100, RZ ;  /* 0x0000010016167824 */ /* 0x000fe400078e00ff */
[----:B------:R-:W-:Y:S02]  /*a5b0*/  IMAD.SHL.U32 R19, R19, 0x40, RZ ;  /* 0x0000004013137824 */ /* 0x000fe400078e00ff */
[----:B------:R-:W-:Y:S02]  /*a5c0*/  IMAD.MOV.U32 R12, RZ, RZ, RZ ;  /* 0x000000ffff0c7224 */ /* 0x000fe400078e00ff */
[----:B------:R-:W-:Y:S02]  /*a5d0*/  IMAD.U32 R13, RZ, RZ, UR28 ;  /* 0x0000001cff0d7e24 */ /* 0x000fe4000f8e00ff */
[----:B------:R-:W-:Y:S02]  /*a5e0*/  IMAD.MOV.U32 R3, RZ, RZ, R0 ;  /* 0x000000ffff037224 */ /* 0x000fe400078e0000 */
[----:B------:R-:W-:-:S02]  /*a5f0*/  IMAD.MOV.U32 R4, RZ, RZ, R7 ;  /* 0x000000ffff047224 */ /* 0x000fc400078e0007 */
[C---:B------:R-:W-:Y:S02]  /*a600*/  VIADD R14, R22.reuse, 0x40 ;  /* 0x00000040160e7836 */ /* 0x040fe40000000000 */
[C---:B------:R-:W-:Y:S02]  /*a610*/  VIADD R15, R22.reuse, 0x80 ;  /* 0x00000080160f7836 */ /* 0x040fe40000000000 */
[----:B------:R-:W-:-:S07]  /*a620*/  VIADD R20, R22, 0xc0 ;  /* 0x000000c016147836 */ /* 0x000fce0000000000 */
.L_x_298:
[----:B------:R-:W0:Y:S01]  /*a630*/  S2R R10, SR_CgaCtaId ;  /* 0x00000000000a7919 */ /* 0x000e220000008800 */
[----:B------:R-:W-:Y:S01]  /*a640*/  MOV R5, 0x400 ;  /* 0x0000040000057802 */ /* 0x000fe20000000f00 */
[----:B------:R-:W1:Y:S03]  /*a650*/  @!P2 LDC R9, c[0x0][0x500] ;  /* 0x00014000ff09ab82 */ /* 0x000e660000000800 */
[----:B0-----:R-:W-:Y:S02]  /*a660*/  LEA R11, R10, R5, 0x18 ;  /* 0x000000050a0b7211 */ /* 0x001fe400078ec0ff */
[----:B------:R-:W-:-:S03]  /*a670*/  SHF.L.U32 R5, R3, 0x1f, RZ ;  /* 0x0000001f03057819 */ /* 0x000fc600000006ff */
[----:B------:R-:W-:-:S04]  /*a680*/  IMAD R10, R4, 0x8, R11 ;  /* 0x00000008040a7824 */ /* 0x000fc800078e020b */
[----:B------:R-:W0:Y:S02]  /*a690*/  SYNCS.PHASECHK.TRANS64.TRYWAIT P1, [R10+URZ+0x28], R5 ;  /* 0x000028050a0075a7 */ /* 0x000e24000802017f */
[----:B01----:R-:W-:Y:S05]  /*a6a0*/  @!P1 BRA `(.L_x_295) ;  /* 0x0000001000109947 */ /* 0x003fea0003800000 */
.L_x_318:
[----:B0-----:R-:W-:Y:S01]  /*a6b0*/  PRMT R5, R6, 0x9910, RZ ;  /* 0x0000991006057816 */ /* 0x001fe200000000ff */
[----:B------:R0:W-:Y:S03]  /*a6c0*/  @!P2 SYNCS.ARRIVE.TRANS64 RZ, [R10+URZ], R9 ;  /* 0x000000090affa9a7 */ /* 0x0001e6000800003f */
[----:B------:R-:W-:-:S13]  /*a6d0*/  ISETP.NE.AND P1, PT, R5, 0x2, PT ;  /* 0x000000020500780c */ /* 0x000fda0003f25270 */
[----:B0-----:R-:W-:Y:S05]  /*a6e0*/  @P1 BRA `(.L_x_296) ;  /* 0x0000000000041947 */ /* 0x001fea0003800000 */
[----:B------:R-:W-:Y:S01]  /*a6f0*/  BPT.TRAP 0x1 ;  /* 0x000000040000795c */ /* 0x000fe20000300000 */
.L_x_296:
[----:B------:R-:W-:Y:S05]  /*a700*/  @P0 BRA `(.L_x_297) ;  /* 0x0000000000040947 */ /* 0x000fea0003800000 */
[----:B------:R-:W-:Y:S01]  /*a710*/  BPT.TRAP 0x1 ;  /* 0x000000040000795c */ /* 0x000fe20000300000 */
.L_x_297:
[--C-:B------:R-:W-:Y:S01]  /*a720*/  IMAD R5, R4, 0x2000, R11.reuse ;  /* 0x0000200004057824 */ /* 0x100fe200078e020b */
[----:B------:R-:W-:Y:S01]  /*a730*/  R2UR UR9, R10 ;  /* 0x000000000a0972ca */ /* 0x000fe200000e0000 */
[----:B------:R-:W-:Y:S01]  /*a740*/  IMAD R11, R4, 0x8000, R11 ;  /* 0x00008000040b7824 */ /* 0x000fe200078e020b */
[----:B------:R-:W-:Y:S01]  /*a750*/  R2UR UR10, R19 ;  /* 0x00000000130a72ca */ /* 0x000fe200000e0000 */
[----:B------:R-:W-:Y:S01]  /*a760*/  UIADD3 UR4, UP0, UR26, 0xf0, URZ ;  /* 0x000000f01a047890 */ /* 0x000fe2000ff1e03f */
[----:B------:R-:W-:Y:S01]  /*a770*/  R2UR UR7, R5 ;  /* 0x00000000050772ca */ /* 0x000fe200000e0000 */
[----:B------:R-:W-:Y:S01]  /*a780*/  UIADD3 UR6, UP1, UR26, 0x1f0, URZ ;  /* 0x000001f01a067890 */ /* 0x000fe2000ff3e03f */
[----:B------:R-:W-:Y:S01]  /*a790*/  R2UR UR13, R11 ;  /* 0x000000000b0d72ca */ /* 0x000fe200000e0000 */
[----:B------:R-:W-:Y:S01]  /*a7a0*/  UIADD3.X UR5, URZ, UR27, URZ, UP0, !UPT ;  /* 0x0000001b3f057290 */ /* 0x000fe200087fe43f */
[----:B------:R-:W-:Y:S01]  /*a7b0*/  R2UR UR11, R12 ;  /* 0x000000000c0b72ca */ /* 0x000fe200000e0000 */
[----:B------:R-:W-:Y:S01]  /*a7c0*/  VIADD R13, R13, 0xffffffff ;  /* 0xffffffff0d0d7836 */ /* 0x000fe20000000000 */
[----:B------:R-:W-:Y:S01]  /*a7d0*/  R2UR UR12, R2 ;  /* 0x00000000020c72ca */ /* 0x000fe200000e0000 */
[----:B------:R-:W-:Y:S01]  /*a7e0*/  UMOV UR14, 0x0 ;  /* 0x00000000000e7882 */ /* 0x000fe20000000000 */
[----:B------:R-:W-:Y:S01]  /*a7f0*/  R2UR UR22, R22 ;  /* 0x00000000161672ca */ /* 0x000fe200000e0000 */
[----:B------:R-:W-:Y:S01]  /*a800*/  UMOV UR15, 0x10000000 ;  /* 0x10000000000f7882 */ /* 0x000fe20000000000 */
[----:B------:R-:W-:Y:S01]  /*a810*/  R2UR UR23, R14 ;  /* 0x000000000e1772ca */ /* 0x000fe200000e0000 */
[----:B------:R-:W-:Y:S01]  /*a820*/  VIADD R4, R4, 0x1 ;  /* 0x0000000104047836 */ /* 0x000fe20000000000 */
[----:B------:R-:W-:Y:S01]  /*a830*/  R2UR UR24, R15 ;  /* 0x000000000f1872ca */ /* 0x000fe200000e0000 */
[----:B------:R-:W-:Y:S01]  /*a840*/  UIADD3 UR8, UR7, 0x180, URZ ;  /* 0x0000018007087890 */ /* 0x000fe2000fffe03f */
[----:B------:R-:W-:Y:S01]  /*a850*/  R2UR UR25, R20 ;  /* 0x00000000141972ca */ /* 0x000fe200000e0000 */
[----:B------:R-:W-:Y:S01]  /*a860*/  UIADD3.X UR7, URZ, UR27, URZ, UP1, !UPT ;  /* 0x0000001b3f077290 */ /* 0x000fe20008ffe43f */
[----:B------:R-:W-:Y:S01]  /*a870*/  ISETP.GT.AND P3, PT, R13, 0x1, PT ;  /* 0x000000010d00780c */ /* 0x000fe20003f64270 */
[----:B------:R-:W-:Y:S01]  /*a880*/  UIADD3 UR16, UR13, 0xa180, URZ ;  /* 0x0000a1800d107890 */ /* 0x000fe2000fffe03f */
[----:B------:R-:W-:Y:S01]  /*a890*/  ISETP.NE.AND P1, PT, R4, 0x5, PT ;  /* 0x000000050400780c */ /* 0x000fe20003f25270 */
[----:B------:R-:W-:Y:S01]  /*a8a0*/  UIADD3 UR17, UR13, 0xc180, URZ ;  /* 0x0000c1800d117890 */ /* 0x000fe2000fffe03f */
[----:B------:R-:W-:Y:S01]  /*a8b0*/  VIADD R12, R12, 0x40 ;  /* 0x000000400c0c7836 */ /* 0x000fe20000000000 */
[----:B------:R-:W-:Y:S01]  /*a8c0*/  UIADD3 UR18, UR13, 0xe180, URZ ;  /* 0x0000e1800d127890 */ /* 0x000fe2000fffe03f */
[----:B------:R0:W-:Y:S01]  /*a8d0*/  UTMALDG.3D [UR8], [UR4], desc[UR14] ;  /* 0x00000e08040075b4 */ /* 0x0001e20008011000 */
[----:B------:R-:W-:Y:S01]  /*a8e0*/  UIADD3 UR13, UR13, 0x10180, URZ ;  /* 0x000101800d0d7890 */ /* 0x000fe2000fffe03f */
[----:B------:R-:W-:-:S02]  /*a8f0*/  SEL R10, RZ, 0x1, P1 ;  /* 0x00000001ff0a7807 */ /* 0x000fc40000800000 */
[----:B------:R-:W-:Y:S02]  /*a900*/  SEL R4, R4, RZ, P1 ;  /* 0x000000ff04047207 */ /* 0x000fe40000800000 */
[----:B------:R-:W-:Y:S01]  /*a910*/  LOP3.LUT R3, R3, R10, RZ, 0x3c, !PT ;  /* 0x0000000a03037212 */ /* 0x000fe200078e3cff */
[----:B0-----:R-:W-:Y:S01]  /*a920*/  UMOV UR8, UR16 ;  /* 0x0000001000087c82 */ /* 0x001fe20008000000 */
[----:B------:R-:W-:Y:S02]  /*a930*/  UMOV UR10, UR22 ;  /* 0x00000016000a7c82 */ /* 0x000fe40008000000 */
[----:B------:R0:W-:Y:S02]  /*a940*/  UTMALDG.3D [UR8], [UR6], desc[UR14] ;  /* 0x00000e08060075b4 */ /* 0x0001e40008011000 */
[----:B0-----:R-:W-:Y:S01]  /*a950*/  UMOV UR8, UR17 ;  /* 0x0000001100087c82 */ /* 0x001fe20008000000 */
[----:B------:R-:W-:Y:S02]  /*a960*/  UMOV UR10, UR23 ;  /* 0x00000017000a7c82 */ /* 0x000fe40008000000 */
[----:B------:R0:W-:Y:S02]  /*a970*/  UTMALDG.3D [UR8], [UR6], desc[UR14] ;  /* 0x00000e08060075b4 */ /* 0x0001e40008011000 */
[----:B0-----:R-:W-:Y:S01]  /*a980*/  UMOV UR8, UR18 ;  /* 0x0000001200087c82 */ /* 0x001fe20008000000 */
[----:B------:R-:W-:-:S02]  /*a990*/  UMOV UR10, UR24 ;  /* 0x00000018000a7c82 */ /* 0x000fc40008000000 */
[----:B------:R0:W-:Y:S02]  /*a9a0*/  UTMALDG.3D [UR8], [UR6], desc[UR14] ;  /* 0x00000e08060075b4 */ /* 0x0001e40008011000 */
[----:B0-----:R-:W-:Y:S01]  /*a9b0*/  UMOV UR8, UR13 ;  /* 0x0000000d00087c82 */ /* 0x001fe20008000000 */
[----:B------:R-:W-:Y:S02]  /*a9c0*/  UMOV UR10, UR25 ;  /* 0x00000019000a7c82 */ /* 0x000fe40008000000 */
[----:B------:R0:W-:Y:S02]  /*a9d0*/  UTMALDG.3D [UR8], [UR6], desc[UR14] ;  /* 0x00000e08060075b4 */ /* 0x0001e40008011000 */
[----:B0-----:R-:W-:Y:S05]  /*a9e0*/  @P3 BRA `(.L_x_298) ;  /* 0xfffffffc00103947 */ /* 0x001fea000383ffff */
.L_x_294:
[----:B------:R-:W-:Y:S05]  /*a9f0*/  BSYNC B1 ;  /* 0x0000000000017941 */ /* 0x000fea0003800000 */
.L_x_293:
[----:B------:R-:W2:Y:S01]  /*aa00*/  LDL.64 R10, [R1] ;  /* 0x00000000010a7983 */ /* 0x000ea20000100a00 */
[----:B------:R-:W-:Y:S01]  /*aa10*/  LOP3.LUT P4, RZ, R8, 0xff, RZ, 0xc0, !PT ;  /* 0x000000ff08ff7812 */ /* 0x000fe2000788c0ff */
[----:B------:R-:W-:Y:S01]  /*aa20*/  VIADD R4, R7, UR40 ;  /* 0x0000002807047c36 */ /* 0x000fe20008000000 */
[----:B------:R-:W-:Y:S01]  /*aa30*/  ULDC.64 UR4, c[0x0][0x650] ;  /* 0x0001940000047ab9 */ /* 0x000fe20000000a00 */
[----:B------:R-:W-:Y:S01]  /*aa40*/  IMAD.U32 R7, RZ, RZ, UR40 ;  /* 0x00000028ff077e24 */ /* 0x000fe2000f8e00ff */
[----:B------:R-:W-:Y:S01]  /*aa50*/  UISETP.GE.U32.AND UP0, UPT, UR40, 0x5, UPT ;  /* 0x000000052800788c */ /* 0x000fe2000bf06070 */
[----:B------:R-:W-:Y:S01]  /*aa60*/  BSSY B1, `(.L_x_299) ;  /* 0x000006f000017945 */ /* 0x000fe20003800000 */
[----:B------:R-:W-:Y:S01]  /*aa70*/  ISETP.GT.U32.AND P1, PT, R4, 0x4, PT ;  /* 0x000000040400780c */ /* 0x000fe20003f24070 */
[----:B------:R-:W-:Y:S01]  /*aa80*/  IMAD.MOV.U32 R19, RZ, RZ, -0x1 ;  /* 0xffffffffff137424 */ /* 0x000fe200078e00ff */
[----:B------:R-:W-:Y:S01]  /*aa90*/  PRMT R8, RZ, 0x7610, R8 ;  /* 0x00007610ff087816 */ /* 0x000fe20000000008 */
[----:B------:R-:W-:Y:S01]  /*aaa0*/  IMAD.MOV.U32 R22, RZ, RZ, -0x1 ;  /* 0xffffffffff167424 */ /* 0x000fe200078e00ff */
[----:B------:R-:W-:-:S02]  /*aab0*/  ISETP.LT.U32.AND P1, PT, R7, 0x5, P1 ;  /* 0x000000050700780c */ /* 0x000fc40000f21070 */
[----:B------:R-:W-:Y:S01]  /*aac0*/  PLOP3.LUT P3, PT, PT, PT, UP0, 0x80, 0x0 ;  /* 0x000000000000781c */ /* 0x000fe20003f6f008 */
[----:B------:R-:W0:Y:S01]  /*aad0*/  @P4 S2R R3, SR_CgaCtaId ;  /* 0x0000000000034919 */ /* 0x000e220000008800 */
[----:B------:R-:W-:-:S04]  /*aae0*/  @P4 MOV R2, 0x400 ;  /* 0x0000040000024802 */ /* 0x000fc80000000f00 */
[----:B0-----:R-:W-:Y:S01]  /*aaf0*/  @P4 LEA R5, R3, R2, 0x18 ;  /* 0x0000000203054211 */ /* 0x001fe200078ec0ff */
[----:B------:R-:W-:-:S03]  /*ab00*/  IMAD.WIDE.U32 R2, R4, -0x33333333, RZ ;  /* 0xcccccccd04027825 */ /* 0x000fc600078e00ff */
[----:B------:R0:W-:Y:S01]  /*ab10*/  @P4 SYNCS.ARRIVE.TRANS64.A1T0 RZ, [R5+URZ+0x88], RZ ;  /* 0x000088ff05ff49a7 */ /* 0x0001e2000810003f */
[----:B------:R-:W-:Y:S01]  /*ab20*/  IMAD.MOV.U32 R2, RZ, RZ, -0x1 ;  /* 0xffffffffff027424 */ /* 0x000fe200078e00ff */
[----:B0-----:R-:W-:Y:S02]  /*ab30*/  SHF.R.U32.HI R5, RZ, 0x2, R3 ;  /* 0x00000002ff057819 */ /* 0x001fe40000011603 */
[----:B------:R-:W-:-:S03]  /*ab40*/  SEL R3, RZ, 0x1, !P1 ;  /* 0x00000001ff037807 */ /* 0x000fc60004800000 */
[----:B------:R-:W-:Y:S01]  /*ab50*/  IMAD R7, R5, -0x5, R4 ;  /* 0xfffffffb05077824 */ /* 0x000fe200078e0204 */
[----:B------:R-:W-:Y:S02]  /*ab60*/  LOP3.LUT R0, R0, R3, RZ, 0x3c, !PT ;  /* 0x0000000300007212 */ /* 0x000fe400078e3cff */
[----:B------:R-:W-:Y:S02]  /*ab70*/  PRMT R3, RZ, 0x7610, R3 ;  /* 0x00007610ff037816 */ /* 0x000fe40000000003 */
[----:B------:R-:W-:Y:S02]  /*ab80*/  @P3 LOP3.LUT R0, R0, 0x1, R5, 0x78, !PT ;  /* 0x0000000100003812 */ /* 0x000fe400078e7805 */
[----:B--2---:R-:W-:-:S04]  /*ab90*/  IADD3 R18, P4, R18, R10, RZ ;  /* 0x0000000a12127210 */ /* 0x004fc80007f9e0ff */
[----:B------:R-:W-:Y:S01]  /*aba0*/  ISETP.GE.U32.AND P1, PT, R18, UR4, PT ;  /* 0x0000000412007c0c */ /* 0x000fe2000bf26070 */
[----:B------:R-:W-:-:S05]  /*abb0*/  IMAD.X R17, R17, 0x1, R23, P4 ;  /* 0x0000000111117824 */ /* 0x000fca00020e0617 */
[----:B------:R-:W-:-:S13]  /*abc0*/  ISETP.GE.U32.AND.EX P1, PT, R17, UR5, PT, P1 ;  /* 0x0000000511007c0c */ /* 0x000fda000bf26110 */
[----:B------:R-:W-:Y:S05]  /*abd0*/  @P1 BRA `(.L_x_300) ;  /* 0x00000004005c1947 */ /* 0x000fea0003800000 */
[----:B------:R-:W0:Y:S01]  /*abe0*/  S2R R11, SR_CTAID.X ;  /* 0x00000000000b7919 */ /* 0x000e220000002500 */
[----:B------:R-:W-:Y:S01]  /*abf0*/  ULDC.64 UR4, c[0x0][0x628] ;  /* 0x00018a0000047ab9 */ /* 0x000fe20000000a00 */
[----:B------:R-:W1:Y:S01]  /*ac00*/  LDC R12, c[0x0][0x144] ;  /* 0x00005100ff0c7b82 */ /* 0x000e620000000800 */
[----:B------:R-:W-:Y:S01]  /*ac10*/  ISETP.NE.U32.AND P1, PT, RZ, UR4, PT ;  /* 0x00000004ff007c0c */ /* 0x000fe2000bf25070 */
[----:B------:R-:W2:Y:S01]  /*ac20*/  S2R R9, SR_CTAID.Y ;  /* 0x0000000000097919 */ /* 0x000ea20000002600 */
[----:B------:R-:W-:Y:S01]  /*ac30*/  ULDC UR6, c[0x0][0x150] ;  /* 0x0000540000067ab9 */ /* 0x000fe20000000800 */
[----:B------:R-:W-:Y:S01]  /*ac40*/  ULDC UR7, c[0x0][0x630] ;  /* 0x00018c0000077ab9 */ /* 0x000fe20000000800 */
[----:B------:R-:W-:Y:S01]  /*ac50*/  ISETP.NE.AND.EX P1, PT, RZ, UR5, PT, P1 ;  /* 0x00000005ff007c0c */ /* 0x000fe2000bf25310 */
[----:B------:R-:W-:Y:S01]  /*ac60*/  IMAD.MOV.U32 R2, RZ, RZ, R18 ;  /* 0x000000ffff027224 */ /* 0x000fe200078e0012 */
[----:B0-----:R-:W-:-:S05]  /*ac70*/  I2FP.F32.U32 R3, R11 ;  /* 0x0000000b00037245 */ /* 0x001fca0000201000 */
[----:B------:R-:W-:Y:S01]  /*ac80*/  FMUL R14, R3, UR6 ;  /* 0x00000006030e7c20 */ /* 0x000fe20008400000 */
[----:B------:R-:W-:-:S05]  /*ac90*/  IMAD.MOV.U32 R3, RZ, RZ, R17 ;  /* 0x000000ffff037224 */ /* 0x000fca00078e0011 */
[----:B--2---:R-:W-:Y:S05]  /*aca0*/  @!P1 BRA `(.L_x_301) ;  /* 0x0000000000289947 */ /* 0x004fea0003800000 */
[----:B------:R-:W-:Y:S02]  /*acb0*/  ULDC UR6, c[0x0][0x634] ;  /* 0x00018d0000067ab9 */ /* 0x000fe40000000800 */
[----:B------:R-:W-:-:S05]  /*acc0*/  IADD3 R3, P1, R18, UR6, RZ ;  /* 0x0000000612037c10 */ /* 0x000fca000ff3e0ff */
[----:B------:R-:W-:-:S04]  /*acd0*/  IMAD.X R13, RZ, RZ, R17, P1 ;  /* 0x000000ffff0d7224 */ /* 0x000fc800008e0611 */
[----:B------:R-:W-:-:S04]  /*ace0*/  IMAD.WIDE.U32 R4, R13, UR4, RZ ;  /* 0x000000040d047c25 */ /* 0x000fc8000f8e00ff */
[----:B------:R-:W-:-:S04]  /*acf0*/  IMAD.WIDE.U32 R4, P1, R3, UR5, R4 ;  /* 0x0000000503047c25 */ /* 0x000fc8000f820004 */
[----:B------:R-:W-:-:S04]  /*ad00*/  IMAD.WIDE.U32 R2, R3, UR4, RZ ;  /* 0x0000000403027c25 */ /* 0x000fc8000f8e00ff */
[----:B------:R-:W-:Y:S01]  /*ad10*/  IMAD.MOV.U32 R2, RZ, RZ, R5 ;  /* 0x000000ffff027224 */ /* 0x000fe200078e0005 */
[----:B------:R-:W-:Y:S01]  /*ad20*/  IADD3 RZ, P3, R3, R4, RZ ;  /* 0x0000000403ff7210 */ /* 0x000fe20007f7e0ff */
[----:B------:R-:W-:-:S04]  /*ad30*/  IMAD.X R3, RZ, RZ, RZ, P1 ;  /* 0x000000ffff037224 */ /* 0x000fc800008e06ff */
[----:B------:R-:W-:-:S08]  /*ad40*/  IMAD.WIDE.U32.X R2, R13, UR5, R2, P3 ;  /* 0x000000050d027c25 */ /* 0x000fd000098e0402 */
.L_x_301:
[--C-:B------:R-:W-:Y:S01]  /*ad50*/  SHF.R.U64 R10, R2, UR7, R3.reuse ;  /* 0x00000007020a7c19 */ /* 0x100fe20008001203 */
[----:B------:R-:W0:Y:S01]  /*ad60*/  F2I.U32.TRUNC.NTZ R14, R14 ;  /* 0x0000000e000e7305 */ /* 0x000e22000020f000 */
[----:B------:R-:W-:Y:S01]  /*ad70*/  SHF.R.U32.HI R2, RZ, UR7, R3 ;  /* 0x00000007ff027c19 */ /* 0x000fe20008011603 */
[----:B------:R-:W-:Y:S01]  /*ad80*/  ULDC.64 UR4, c[0x0][0x620] ;  /* 0x0001880000047ab9 */ /* 0x000fe20000000a00 */
[----:B------:R-:W-:Y:S01]  /*ad90*/  IADD3 R5, P1, RZ, -R10, RZ ;  /* 0x8000000aff057210 */ /* 0x000fe20007f3e0ff */
[----:B------:R-:W-:Y:S01]  /*ada0*/  IMAD.MOV.U32 R3, RZ, RZ, R17 ;  /* 0x000000ffff037224 */ /* 0x000fe200078e0011 */
[----:B------:R-:W-:-:S03]  /*adb0*/  ULDC.64 UR6, c[0x0][0x640] ;  /* 0x0001900000067ab9 */ /* 0x000fc60000000a00 */
[----:B------:R-:W-:Y:S01]  /*adc0*/  IMAD.X R2, RZ, RZ, ~R2, P1 ;  /* 0x000000ffff027224 */ /* 0x000fe200008e0e02 */
[----:B------:R-:W-:-:S03]  /*add0*/  ISETP.NE.U32.AND P1, PT, RZ, UR6, PT ;  /* 0x00000006ff007c0c */ /* 0x000fc6000bf25070 */
[----:B------:R-:W-:Y:S01]  /*ade0*/  IMAD R4, R2, UR4, RZ ;  /* 0x0000000402047c24 */ /* 0x000fe2000f8e02ff */
[----:B------:R-:W-:Y:S01]  /*adf0*/  ISETP.NE.AND.EX P1, PT, RZ, UR7, PT, P1 ;  /* 0x00000007ff007c0c */ /* 0x000fe2000bf25310 */
[----:B------:R-:W-:-:S04]  /*ae00*/  IMAD.MOV.U32 R2, RZ, RZ, R18 ;  /* 0x000000ffff027224 */ /* 0x000fc800078e0012 */
[----:B------:R-:W-:Y:S01]  /*ae10*/  IMAD.WIDE.U32 R2, R5, UR4, R2 ;  /* 0x0000000405027c25 */ /* 0x000fe2000f8e0002 */
[----:B------:R-:W-:-:S03]  /*ae20*/  ULDC UR4, c[0x0][0x618] ;  /* 0x0001860000047ab9 */ /* 0x000fc60000000800 */
[----:B------:R-:W-:Y:S01]  /*ae30*/  IMAD R5, R5, UR5, R4 ;  /* 0x0000000505057c24 */ /* 0x000fe2000f8e0204 */
[----:B------:R-:W-:Y:S01]  /*ae40*/  ULDC UR5, c[0x0][0x154] ;  /* 0x0000550000057ab9 */ /* 0x000fe20000000800 */
[----:B0-----:R-:W-:Y:S02]  /*ae50*/  IMAD.MOV R4, RZ, RZ, -R14 ;  /* 0x000000ffff047224 */ /* 0x001fe400078e0a0e */
[----:B------:R-:W0:Y:S01]  /*ae60*/  LDC R14, c[0x0][0x148] ;  /* 0x00005200ff0e7b82 */ /* 0x000e220000000800 */
[----:B------:R-:W-:Y:S02]  /*ae70*/  IMAD.IADD R3, R3, 0x1, R5 ;  /* 0x0000000103037824 */ /* 0x000fe400078e0205 */
[----:B-1----:R-:W-:Y:S01]  /*ae80*/  IMAD R11, R12, R4, R11 ;  /* 0x000000040c0b7224 */ /* 0x002fe200078e020b */
[----:B------:R-:W-:Y:S02]  /*ae90*/  I2FP.F32.U32 R4, R9 ;  /* 0x0000000900047245 */ /* 0x000fe40000201000 */
[----:B------:R-:W-:-:S02]  /*aea0*/  SHF.R.U64 R12, R2, UR4, R3 ;  /* 0x00000004020c7c19 */ /* 0x000fc40008001203 */
[----:B------:R-:W-:Y:S01]  /*aeb0*/  SHF.R.U32.HI R3, RZ, UR4, R3 ;  /* 0x00000004ff037c19 */ /* 0x000fe20008011603 */
[----:B------:R-:W-:Y:S01]  /*aec0*/  FMUL R4, R4, UR5 ;  /* 0x0000000504047c20 */ /* 0x000fe20008400000 */
[----:B------:R-:W-:Y:S02]  /*aed0*/  ULDC UR4, c[0x0][0x608] ;  /* 0x0001820000047ab9 */ /* 0x000fe40000000800 */
[--C-:B------:R-:W-:Y:S01]  /*aee0*/  SHF.R.U64 R15, R12, UR4, R3.reuse ;  /* 0x000000040c0f7c19 */ /* 0x100fe20008001203 */
[----:B------:R1:W2:Y:S01]  /*aef0*/  F2I.U32.TRUNC.NTZ R20, R4 ;  /* 0x0000000400147305 */ /* 0x0002a2000020f000 */
[----:B------:R-:W-:Y:S01]  /*af00*/  SHF.R.U32.HI R2, RZ, UR4, R3 ;  /* 0x00000004ff027c19 */ /* 0x000fe20008011603 */
[----:B------:R-:W-:-:S03]  /*af10*/  ULDC UR4, c[0x0][0x658] ;  /* 0x0001960000047ab9 */ /* 0x000fc60000000800 */
[--C-:B------:R-:W-:Y:S02]  /*af20*/  SHF.R.U64 R13, R15, UR4, R2.reuse ;  /* 0x000000040f0d7c19 */ /* 0x100fe40008001202 */
[----:B------:R-:W-:-:S03]  /*af30*/  SHF.R.U32.HI R19, RZ, UR4, R2 ;  /* 0x00000004ff137c19 */ /* 0x000fc60008011602 */
[----:B------:R-:W-:Y:S02]  /*af40*/  IMAD.MOV.U32 R2, RZ, RZ, R13 ;  /* 0x000000ffff027224 */ /* 0x000fe400078e000d */
[----:B------:R-:W-:Y:S01]  /*af50*/  IMAD.MOV.U32 R3, RZ, RZ, R19 ;  /* 0x000000ffff037224 */ /* 0x000fe200078e0013 */
[----:B-1----:R-:W-:Y:S06]  /*af60*/  @!P1 BRA `(.L_x_302) ;  /* 0x0000000000289947 */ /* 0x002fec0003800000 */
        /* <DEDUP_REMOVED lines=10> */
.L_x_302:
[----:B------:R-:W1:Y:S01]  /*b010*/  LDC R4, c[0x0][0x65c] ;  /* 0x00019700ff047b82 */ /* 0x000e620000000800 */
[----:B------:R-:W-:Y:S01]  /*b020*/  ULDC UR4, c[0x0][0x648] ;  /* 0x0001920000047ab9 */ /* 0x000fe20000000800 */
[----:B------:R-:W-:Y:S01]  /*b030*/  LOP3.LUT R15, R15, UR20, RZ, 0xc0, !PT ;  /* 0x000000140f0f7c12 */ /* 0x000fe2000f8ec0ff */
[----:B--2---:R-:W-:Y:S01]  /*b040*/  IMAD.MOV R20, RZ, RZ, -R20 ;  /* 0x000000ffff147224 */ /* 0x004fe200078e0a14 */
[----:B------:R-:W-:Y:S01]  /*b050*/  SHF.R.U64 R2, R2, UR4, R3 ;  /* 0x0000000402027c19 */ /* 0x000fe20008001203 */
[----:B------:R-:W-:Y:S01]  /*b060*/  ULDC UR4, c[0x0][0x638] ;  /* 0x00018e0000047ab9 */ /* 0x000fe20000000800 */
[----:B------:R-:W-:Y:S01]  /*b070*/  LOP3.LUT R12, R12, UR19, RZ, 0xc0, !PT ;  /* 0x000000130c0c7c12 */ /* 0x000fe2000f8ec0ff */
[----:B------:R-:W-:Y:S01]  /*b080*/  ULDC UR5, c[0x0][0x610] ;  /* 0x0001840000057ab9 */ /* 0x000fe20000000800 */
[----:B------:R-:W-:Y:S01]  /*b090*/  IMAD.MOV.U32 R3, RZ, RZ, 0x1 ;  /* 0x00000001ff037424 */ /* 0x000fe200078e00ff */
[----:B-1----:R-:W-:Y:S01]  /*b0a0*/  ISETP.NE.AND P1, PT, R4, 0x1, PT ;  /* 0x000000010400780c */ /* 0x002fe20003f25270 */
[----:B------:R-:W-:-:S02]  /*b0b0*/  IMAD.MOV R4, RZ, RZ, -R2 ;  /* 0x000000ffff047224 */ /* 0x000fc400078e0a02 */
[----:B------:R-:W-:Y:S02]  /*b0c0*/  IMAD R2, R2, UR21, R15 ;  /* 0x0000001502027c24 */ /* 0x000fe4000f8e020f */
[----:B------:R-:W-:Y:S01]  /*b0d0*/  IMAD R13, R4, UR4, R13 ;  /* 0x00000004040d7c24 */ /* 0x000fe2000f8e020d */
[----:B------:R-:W-:-:S07]  /*b0e0*/  ULDC UR4, c[0x0][0x600] ;  /* 0x0001800000047ab9 */ /* 0x000fce0000000800 */
[----:B0-----:R-:W-:-:S04]  /*b0f0*/  @P1 IMAD R11, R14, R20, R9 ;  /* 0x000000140e0b1224 */ /* 0x001fc800078e0209 */
[----:B------:R-:W-:Y:S02]  /*b100*/  IMAD R11, R2, UR5, R11 ;  /* 0x00000005020b7c24 */ /* 0x000fe4000f8e020b */
[----:B------:R-:W-:-:S05]  /*b110*/  IMAD R2, R13, UR4, R12 ;  /* 0x000000040d027c24 */ /* 0x000fca000f8e020c */
[----:B------:R-:W-:Y:S02]  /*b120*/  SEL R22, R2, R11, !P1 ;  /* 0x0000000b02167207 */ /* 0x000fe40004800000 */
[----:B------:R-:W-:Y:S01]  /*b130*/  SEL R19, R11, R2, !P1 ;  /* 0x000000020b137207 */ /* 0x000fe20004800000 */
[----:B------:R-:W-:-:S07]  /*b140*/  IMAD.MOV.U32 R2, RZ, RZ, R10 ;  /* 0x000000ffff027224 */ /* 0x000fce00078e000a */
.L_x_300:
[----:B------:R-:W-:Y:S05]  /*b150*/  BSYNC B1 ;  /* 0x0000000000017941 */ /* 0x000fea0003800000 */
.L_x_299:
[----:B------:R-:W-:-:S13]  /*b160*/  LOP3.LUT P1, RZ, R3, 0xff, RZ, 0xc0, !PT ;  /* 0x000000ff03ff7812 */ /* 0x000fda000782c0ff */
[----:B------:R-:W-:Y:S05]  /*b170*/  @P1 BRA `(.L_x_303) ;  /* 0xfffffff000e81947 */ /* 0x000fea000383ffff */
[----:B------:R-:W-:Y:S05]  /*b180*/  BSYNC B0 ;  /* 0x0000000000007941 */ /* 0x000fea0003800000 */
.L_x_291:
[----:B------:R-:W-:-:S03]  /*b190*/  UMOV UR4, 0xffffffff ;  /* 0xffffffff00047882 */ /* 0x000fc60000000000 */
[----:B------:R-:W-:Y:S05]  /*b1a0*/  BRA.DIV UR4, `(.L_x_304) ;  /* 0x0000000604647947 */ /* 0x000fea000b800000 */
[----:B------:R-:W-:-:S13]  /*b1b0*/  ELECT P6, URZ, PT ;  /* 0x00000000003f782f */ /* 0x000fda00038c0000 */
.L_x_321:
[----:B------:R-:W-:Y:S04]  /*b1c0*/  BSSY B0, `(.L_x_305) ;  /* 0x0000034000007945 */ /* 0x000fe80003800000 */
[----:B------:R-:W-:Y:S05]  /*b1d0*/  @!P6 BRA `(.L_x_306) ;  /* 0x0000000000c8e947 */ /* 0x000fea0003800000 */
[----:B------:R-:W-:-:S04]  /*b1e0*/  LOP3.LUT R16, R16, 0x2, RZ, 0xfc, !PT ;  /* 0x0000000210107812 */ /* 0x000fc800078efcff */
[----:B------:R-:W-:-:S13]  /*b1f0*/  ISETP.NE.AND P0, PT, R16, 0x3, PT ;  /* 0x000000031000780c */ /* 0x000fda0003f05270 */
[----:B------:R-:W-:Y:S05]  /*b200*/  @!P0 BRA `(.L_x_307) ;  /* 0x0000000000048947 */ /* 0x000fea0003800000 */
[----:B------:R-:W-:Y:S01]  /*b210*/  BPT.TRAP 0x1 ;  /* 0x000000040000795c */ /* 0x000fe20000300000 */
.L_x_307:
[----:B------:R-:W0:Y:S01]  /*b220*/  S2R R3, SR_CgaCtaId ;  /* 0x0000000000037919 */ /* 0x000e220000008800 */
[----:B------:R-:W-:Y:S02]  /*b230*/  MOV R2, 0x400 ;  /* 0x0000040000027802 */ /* 0x000fe40000000f00 */
[----:B------:R-:W-:Y:S02]  /*b240*/  SHF.L.U32 R4, R0, 0x1f, RZ ;  /* 0x0000001f00047819 */ /* 0x000fe400000006ff */
[----:B0-----:R-:W-:-:S05]  /*b250*/  LEA R2, R3, R2, 0x18 ;  /* 0x0000000203027211 */ /* 0x001fca00078ec0ff */
[----:B------:R-:W-:-:S04]  /*b260*/  VIADD R2, R2, 0x28 ;  /* 0x0000002802027836 */ /* 0x000fc80000000000 */
[C---:B------:R-:W-:Y:S02]  /*b270*/  IMAD R9, R7.reuse, 0x8, R2 ;  /* 0x0000000807097824 */ /* 0x040fe400078e0202 */
[----:B------:R-:W-:Y:S02]  /*b280*/  VIADD R7, R7, 0x1 ;  /* 0x0000000107077836 */ /* 0x000fe40000000000 */
[----:B------:R-:W0:Y:S03]  /*b290*/  SYNCS.PHASECHK.TRANS64.TRYWAIT P0, [R9+URZ], R4 ;  /* 0x00000004090075a7 */ /* 0x000e26000800017f */
[----:B------:R-:W-:-:S04]  /*b2a0*/  ISETP.NE.AND P1, PT, R7, 0x5, PT ;  /* 0x000000050700780c */ /* 0x000fc80003f25270 */
[----:B------:R-:W-:Y:S02]  /*b2b0*/  SEL R3, RZ, 0x1, P1 ;  /* 0x00000001ff037807 */ /* 0x000fe40000800000 */
[----:B------:R-:W-:Y:S02]  /*b2c0*/  SEL R7, R7, RZ, P1 ;  /* 0x000000ff07077207 */ /* 0x000fe40000800000 */
[----:B------:R-:W-:-:S03]  /*b2d0*/  LOP3.LUT R6, R0, R3, RZ, 0x3c, !PT ;  /* 0x0000000300067212 */ /* 0x000fc600078e3cff */
[----:B------:R-:W-:Y:S01]  /*b2e0*/  IMAD R8, R7, 0x8, R2 ;  /* 0x0000000807087824 */ /* 0x000fe200078e0202 */
[----:B------:R-:W-:Y:S01]  /*b2f0*/  SHF.L.U32 R5, R6, 0x1f, RZ ;  /* 0x0000001f06057819 */ /* 0x000fe200000006ff */
[----:B0-----:R-:W-:Y:S06]  /*b300*/  @!P0 BRA `(.L_x_308) ;  /* 0x00000004002c8947 */ /* 0x001fec0003800000 */
.L_x_322:
[----:B------:R-:W1:Y:S01]  /*b310*/  SYNCS.PHASECHK.TRANS64.TRYWAIT P0, [R8+URZ], R5 ;  /* 0x00000005080075a7 */ /* 0x000e62000800017f */
[----:B------:R-:W-:-:S05]  /*b320*/  VIADD R0, R7, 0x1 ;  /* 0x0000000107007836 */ /* 0x000fca0000000000 */
[----:B------:R-:W-:-:S04]  /*b330*/  ISETP.NE.AND P1, PT, R0, 0x5, PT ;  /* 0x000000050000780c */ /* 0x000fc80003f25270 */
[----:B------:R-:W-:Y:S02]  /*b340*/  SEL R3, RZ, 0x1, P1 ;  /* 0x00000001ff037807 */ /* 0x000fe40000800000 */
[----:B------:R-:W-:Y:S02]  /*b350*/  SEL R7, R0, RZ, P1 ;  /* 0x000000ff00077207 */ /* 0x000fe40000800000 */
[----:B------:R-:W-:-:S03]  /*b360*/  LOP3.LUT R6, R6, R3, RZ, 0x3c, !PT ;  /* 0x0000000306067212 */ /* 0x000fc600078e3cff */
[----:B0-----:R-:W-:Y:S01]  /*b370*/  IMAD R9, R7, 0x8, R2 ;  /* 0x0000000807097824 */ /* 0x001fe200078e0202 */
[----:B------:R-:W-:Y:S01]  /*b380*/  SHF.L.U32 R4, R6, 0x1f, RZ ;  /* 0x0000001f06047819 */ /* 0x000fe200000006ff */
[----:B-1----:R-:W-:Y:S06]  /*b390*/  @!P0 BRA `(.L_x_309) ;  /* 0x00000004001c8947 */ /* 0x002fec0003800000 */
.L_x_323:
[----:B------:R-:W1:Y:S01]  /*b3a0*/  SYNCS.PHASECHK.TRANS64.TRYWAIT P0, [R9+URZ], R4 ;  /* 0x00000004090075a7 */ /* 0x000e62000800017f */
[----:B------:R-:W-:-:S05]  /*b3b0*/  VIADD R0, R7, 0x1 ;  /* 0x0000000107007836 */ /* 0x000fca0000000000 */
[----:B------:R-:W-:-:S04]  /*b3c0*/  ISETP.NE.AND P1, PT, R0, 0x5, PT ;  /* 0x000000050000780c */ /* 0x000fc80003f25270 */
[----:B------:R-:W-:Y:S02]  /*b3d0*/  SEL R3, RZ, 0x1, P1 ;  /* 0x00000001ff037807 */ /* 0x000fe40000800000 */
[----:B------:R-:W-:Y:S02]  /*b3e0*/  SEL R7, R0, RZ, P1 ;  /* 0x000000ff00077207 */ /* 0x000fe40000800000 */
[----:B------:R-:W-:-:S03]  /*b3f0*/  LOP3.LUT R11, R6, R3, RZ, 0x3c, !PT ;  /* 0x00000003060b7212 */ /* 0x000fc600078e3cff */
[----:B------:R-:W-:Y:S01]  /*b400*/  IMAD R6, R7, 0x8, R2 ;  /* 0x0000000807067824 */ /* 0x000fe200078e0202 */
[----:B0-----:R-:W-:Y:S01]  /*b410*/  SHF.L.U32 R5, R11, 0x1f, RZ ;  /* 0x0000001f0b057819 */ /* 0x001fe200000006ff */
[----:B-1----:R-:W-:Y:S06]  /*b420*/  @!P0 BRA `(.L_x_310) ;  /* 0x00000004000c8947 */ /* 0x002fec0003800000 */
.L_x_324:
[----:B------:R-:W1:Y:S01]  /*b430*/  SYNCS.PHASECHK.TRANS64.TRYWAIT P0, [R6+URZ], R5 ;  /* 0x00000005060075a7 */ /* 0x000e62000800017f */
[----:B------:R-:W-:-:S05]  /*b440*/  VIADD R0, R7, 0x1 ;  /* 0x0000000107007836 */ /* 0x000fca0000000000 */
[----:B------:R-:W-:-:S04]  /*b450*/  ISETP.NE.AND P1, PT, R0, 0x5, PT ;  /* 0x000000050000780c */ /* 0x000fc80003f25270 */
[----:B0-----:R-:W-:Y:S02]  /*b460*/  SEL R4, RZ, 0x1, P1 ;  /* 0x00000001ff047807 */ /* 0x001fe40000800000 */
[----:B------:R-:W-:Y:S02]  /*b470*/  SEL R3, R0, RZ, P1 ;  /* 0x000000ff00037207 */ /* 0x000fe40000800000 */
[----:B------:R-:W-:Y:S01]  /*b480*/  LOP3.LUT R0, R11, R4, RZ, 0x3c, !PT ;  /* 0x000000040b007212 */ /* 0x000fe200078e3cff */
[----:B-1----:R-:W-:Y:S06]  /*b490*/  @!P0 BRA `(.L_x_311) ;  /* 0x0000000400048947 */ /* 0x002fec0003800000 */
.L_x_325:
[----:B------:R-:W-:Y:S01]  /*b4a0*/  IMAD R3, R3, 0x8, R2 ;  /* 0x0000000803037824 */ /* 0x000fe200078e0202 */
[----:B------:R-:W-:-:S07]  /*b4b0*/  SHF.L.U32 R0, R0, 0x1f, RZ ;  /* 0x0000001f00007819 */ /* 0x000fce00000006ff */
.L_x_312:
[----:B-1----:R1:W2:Y:S02]  /*b4c0*/  SYNCS.PHASECHK.TRANS64.TRYWAIT P0, [R3+URZ], R0 ;  /* 0x00000000030075a7 */ /* 0x0022a4000800017f */
[----:B--2---:R-:W-:Y:S05]  /*b4d0*/  @!P0 NANOSLEEP.SYNCS 0x989680 ;  /* 0x009896800000895d */ /* 0x004fea0003900000 */
[----:B------:R-:W2:Y:S02]  /*b4e0*/  @!P0 SYNCS.PHASECHK.TRANS64 P0, [R3+URZ], R0 ;  /* 0x00000000030085a7 */ /* 0x000ea4000800007f */
[----:B--2---:R-:W-:Y:S05]  /*b4f0*/  @!P0 BRA `(.L_x_312) ;  /* 0xfffffffc00f08947 */ /* 0x004fea000383ffff */
.L_x_306:
[----:B------:R-:W-:Y:S05]  /*b500*/  BSYNC B0 ;  /* 0x0000000000007941 */ /* 0x000fea0003800000 */
.L_x_305:
[----:B------:R-:W-:Y:S05]  /*b510*/  EXIT ;  /* 0x000000000000794d */ /* 0x000fea0003800000 */
.L_x_15:
[----:B-1----:R1:W2:Y:S02]  /*b520*/  SYNCS.PHASECHK.TRANS64.TRYWAIT P0, [R159+URZ], R0 ;  /* 0x000000009f0075a7 */ /* 0x0022a4000800017f */
[----:B--2---:R-:W-:Y:S05]  /*b530*/  @!P0 NANOSLEEP.SYNCS 0x989680 ;  /* 0x009896800000895d */ /* 0x004fea0003900000 */
[----:B------:R-:W2:Y:S02]  /*b540*/  @!P0 SYNCS.PHASECHK.TRANS64 P0, [R159+URZ], R0 ;  /* 0x000000009f0085a7 */ /* 0x000ea4000800007f */
[----:B--2---:R-:W-:Y:S05]  /*b550*/  @!P0 BRA `(.L_x_15) ;  /* 0xfffffffc00f08947 */ /* 0x004fea000383ffff */
[----:B------:R-:W-:Y:S05]  /*b560*/  BRA `(.L_x_313) ;  /* 0xffffff5c00cc7947 */ /* 0x000fea000383ffff */
.L_x_20:
[----:B--2---:R2:W3:Y:S02]  /*b570*/  SYNCS.PHASECHK.TRANS64.TRYWAIT P1, [R3+URZ], R0 ;  /* 0x00000000030075a7 */ /* 0x0044e4000802017f */
[----:B---3--:R-:W-:Y:S05]  /*b580*/  @!P1 NANOSLEEP.SYNCS 0x989680 ;  /* 0x009896800000995d */ /* 0x008fea0003900000 */
[----:B------:R-:W3:Y:S02]  /*b590*/  @!P1 SYNCS.PHASECHK.TRANS64 P1, [R3+URZ], R0 ;  /* 0x00000000030095a7 */ /* 0x000ee4000802007f */
[----:B---3--:R-:W-:Y:S05]  /*b5a0*/  @!P1 BRA `(.L_x_20) ;  /* 0xfffffffc00f09947 */ /* 0x008fea000383ffff */
[----:B------:R-:W-:Y:S05]  /*b5b0*/  BRA `(.L_x_19) ;  /* 0xffffff6000387947 */ /* 0x000fea000383ffff */
.L_x_25:
[----:B--2---:R-:W-:-:S04]  /*b5c0*/  IMAD.U32 R4, RZ, RZ, UR4 ;  /* 0x00000004ff047e24 */ /* 0x004fc8000f8e00ff */
[----:B------:R2:W3:Y:S03]  /*b5d0*/  SYNCS.PHASECHK.TRANS64.TRYWAIT P1, [R4+URZ], R3 ;  /* 0x00000003040075a7 */ /* 0x0004e6000802017f */
[----:B---3--:R-:W-:Y:S05]  /*b5e0*/  @!P1 NANOSLEEP.SYNCS 0x989680 ;  /* 0x009896800000995d */ /* 0x008fea0003900000 */
[----:B------:R-:W3:Y:S02]  /*b5f0*/  @!P1 SYNCS.PHASECHK.TRANS64 P1, [R4+URZ], R3 ;  /* 0x00000003040095a7 */ /* 0x000ee4000802007f */
[----:B---3--:R-:W-:Y:S05]  /*b600*/  @!P1 BRA `(.L_x_25) ;  /* 0xfffffffc00ec9947 */ /* 0x008fea000383ffff */
[----:B------:R-:W-:Y:S05]  /*b610*/  BRA `(.L_x_24) ;  /* 0xffffff6400107947 */ /* 0x000fea000383ffff */
.L_x_31:
[----:B-1----:R1:W2:Y:S02]  /*b620*/  SYNCS.PHASECHK.TRANS64.TRYWAIT P0, [R159+URZ+0x10], R0 ;  /* 0x000010009f0075a7 */ /* 0x0022a4000800017f */
[----:B--2---:R-:W-:Y:S05]  /*b630*/  @!P0 NANOSLEEP.SYNCS 0x989680 ;  /* 0x009896800000895d */ /* 0x004fea0003900000 */
[----:B------:R-:W2:Y:S02]  /*b640*/  @!P0 SYNCS.PHASECHK.TRANS64 P0, [R159+URZ+0x10], R0 ;  /* 0x000010009f0085a7 */ /* 0x000ea4000800007f */
[----:B--2---:R-:W-:Y:S05]  /*b650*/  @!P0 BRA `(.L_x_31) ;  /* 0xfffffffc00f08947 */ /* 0x004fea000383ffff */
[----:B------:R-:W-:Y:S05]  /*b660*/  BRA `(.L_x_314) ;  /* 0xffffff6800547947 */ /* 0x000fea000383ffff */
.L_x_292:
[----:B------:R-:W-:Y:S01]  /*b670*/  BSSY B1, `(.L_x_315) ;  /* 0x0000006000017945 */ /* 0x000fe20003800000 */
[----:B------:R-:W-:-:S07]  /*b680*/  IMAD.MOV.U32 R15, RZ, RZ, -0x1 ;  /* 0xffffffffff0f7424 */ /* 0x000fce00078e00ff */
[----:B-----5:R-:W-:Y:S05]  /*b690*/  WARPSYNC.COLLECTIVE R15, `(.L_x_316) ;  /* 0x000000000f0c7348 */ /* 0x020fea0003c00000 */
[----:B------:R-:W-:Y:S02]  /*b6a0*/  ELECT P6, UR62, PT ;  /* 0x00000000003e782f */ /* 0x000fe400038c0000 */
[----:B------:R-:W-:Y:S01]  /*b6b0*/  MOV R14, UR62 ;  /* 0x0000003e000e7c02 */ /* 0x000fe20008000f00 */
[----:B-----5:R-:W-:Y:S10]  /*b6c0*/  ENDCOLLECTIVE ;  /* 0x000000000000791b */ /* 0x020ff40003800000 */
.L_x_316:
[----:B------:R-:W-:Y:S05]  /*b6d0*/  BSYNC B1 ;  /* 0x0000000000017941 */ /* 0x000fea0003800000 */
.L_x_315:
[----:B------:R-:W-:Y:S05]  /*b6e0*/  BRA `(.L_x_317) ;  /* 0xffffffec00987947 */ /* 0x000fea000383ffff */
.L_x_295:
[----:B0-----:R0:W1:Y:S02]  /*b6f0*/  SYNCS.PHASECHK.TRANS64.TRYWAIT P1, [R10+URZ+0x28], R5 ;  /* 0x000028050a0075a7 */ /* 0x001064000802017f */
[----:B-1----:R-:W-:Y:S05]  /*b700*/  @!P1 NANOSLEEP.SYNCS 0x989680 ;  /* 0x009896800000995d */ /* 0x002fea0003900000 */
[----:B------:R-:W1:Y:S02]  /*b710*/  @!P1 SYNCS.PHASECHK.TRANS64 P1, [R10+URZ+0x28], R5 ;  /* 0x000028050a0095a7 */ /* 0x000e64000802007f */
[----:B-1----:R-:W-:Y:S05]  /*b720*/  @!P1 BRA `(.L_x_295) ;  /* 0xfffffffc00f09947 */ /* 0x002fea000383ffff */
[----:B------:R-:W-:Y:S05]  /*b730*/  BRA `(.L_x_318) ;  /* 0xffffffec00dc7947 */ /* 0x000fea000383ffff */
.L_x_304:
[----:B------:R-:W-:Y:S01]  /*b740*/  BSSY B0, `(.L_x_319) ;  /* 0x0000006000007945 */ /* 0x000fe20003800000 */
[----:B------:R-:W-:-:S07]  /*b750*/  IMAD.MOV.U32 R15, RZ, RZ, -0x1 ;  /* 0xffffffffff0f7424 */ /* 0x000fce00078e00ff */
[----:B-----5:R-:W-:Y:S05]  /*b760*/  WARPSYNC.COLLECTIVE R15, `(.L_x_320) ;  /* 0x000000000f0c7348 */ /* 0x020fea0003c00000 */
[----:B------:R-:W-:Y:S02]  /*b770*/  ELECT P6, UR62, PT ;  /* 0x00000000003e782f */ /* 0x000fe400038c0000 */
[----:B------:R-:W-:Y:S01]  /*b780*/  MOV R14, UR62 ;  /* 0x0000003e000e7c02 */ /* 0x000fe20008000f00 */
[----:B-----5:R-:W-:Y:S10]  /*b790*/  ENDCOLLECTIVE ;  /* 0x000000000000791b */ /* 0x020ff40003800000 */
.L_x_320:
[----:B------:R-:W-:Y:S05]  /*b7a0*/  BSYNC B0 ;  /* 0x0000000000007941 */ /* 0x000fea0003800000 */
.L_x_319:
[----:B------:R-:W-:Y:S05]  /*b7b0*/  BRA `(.L_x_321) ;  /* 0xfffffff800807947 */ /* 0x000fea000383ffff */
.L_x_308:
[----:B0-----:R0:W1:Y:S02]  /*b7c0*/  SYNCS.PHASECHK.TRANS64.TRYWAIT P0, [R9+URZ], R4 ;  /* 0x00000004090075a7 */ /* 0x001064000800017f */
[----:B-1----:R-:W-:Y:S05]  /*b7d0*/  @!P0 NANOSLEEP.SYNCS 0x989680 ;  /* 0x009896800000895d */ /* 0x002fea0003900000 */
[----:B------:R-:W1:Y:S02]  /*b7e0*/  @!P0 SYNCS.PHASECHK.TRANS64 P0, [R9+URZ], R4 ;  /* 0x00000004090085a7 */ /* 0x000e64000800007f */
[----:B-1----:R-:W-:Y:S05]  /*b7f0*/  @!P0 BRA `(.L_x_308) ;  /* 0xfffffffc00f08947 */ /* 0x002fea000383ffff */
[----:B------:R-:W-:Y:S05]  /*b800*/  BRA `(.L_x_322) ;  /* 0xfffffff800c07947 */ /* 0x000fea000383ffff */
.L_x_309:
[----:B0-----:R0:W1:Y:S02]  /*b810*/  SYNCS.PHASECHK.TRANS64.TRYWAIT P0, [R8+URZ], R5 ;  /* 0x00000005080075a7 */ /* 0x001064000800017f */
[----:B-1----:R-:W-:Y:S05]  /*b820*/  @!P0 NANOSLEEP.SYNCS 0x989680 ;  /* 0x009896800000895d */ /* 0x002fea0003900000 */
[----:B------:R-:W1:Y:S02]  /*b830*/  @!P0 SYNCS.PHASECHK.TRANS64 P0, [R8+URZ], R5 ;  /* 0x00000005080085a7 */ /* 0x000e64000800007f */
[----:B-1----:R-:W-:Y:S05]  /*b840*/  @!P0 BRA `(.L_x_309) ;  /* 0xfffffffc00f08947 */ /* 0x002fea000383ffff */
[----:B------:R-:W-:Y:S05]  /*b850*/  BRA `(.L_x_323) ;  /* 0xfffffff800d07947 */ /* 0x000fea000383ffff */
.L_x_310:
[----:B0-----:R0:W1:Y:S02]  /*b860*/  SYNCS.PHASECHK.TRANS64.TRYWAIT P0, [R9+URZ], R4 ;  /* 0x00000004090075a7 */ /* 0x001064000800017f */
[----:B-1----:R-:W-:Y:S05]  /*b870*/  @!P0 NANOSLEEP.SYNCS 0x989680 ;  /* 0x009896800000895d */ /* 0x002fea0003900000 */
[----:B------:R-:W1:Y:S02]  /*b880*/  @!P0 SYNCS.PHASECHK.TRANS64 P0, [R9+URZ], R4 ;  /* 0x00000004090085a7 */ /* 0x000e64000800007f */
[----:B-1----:R-:W-:Y:S05]  /*b890*/  @!P0 BRA `(.L_x_310) ;  /* 0xfffffffc00f08947 */ /* 0x002fea000383ffff */
[----:B------:R-:W-:Y:S05]  /*b8a0*/  BRA `(.L_x_324) ;  /* 0xfffffff800e07947 */ /* 0x000fea000383ffff */
.L_x_311:
[----:B0-----:R0:W1:Y:S02]  /*b8b0*/  SYNCS.PHASECHK.TRANS64.TRYWAIT P0, [R6+URZ], R5 ;  /* 0x00000005060075a7 */ /* 0x001064000800017f */
[----:B-1----:R-:W-:Y:S05]  /*b8c0*/  @!P0 NANOSLEEP.SYNCS 0x989680 ;  /* 0x009896800000895d */ /* 0x002fea0003900000 */
[----:B------:R-:W1:Y:S02]  /*b8d0*/  @!P0 SYNCS.PHASECHK.TRANS64 P0, [R6+URZ], R5 ;  /* 0x00000005060085a7 */ /* 0x000e64000800007f */
[----:B-1----:R-:W-:Y:S05]  /*b8e0*/  @!P0 BRA `(.L_x_311) ;  /* 0xfffffffc00f08947 */ /* 0x002fea000383ffff */
[----:B------:R-:W-:Y:S05]  /*b8f0*/  BRA `(.L_x_325) ;  /* 0xfffffff800e87947 */ /* 0x000fea000383ffff */
.L_x_326:
[----:B------:R-:W-:-:S00]  /*b900*/  BRA `(.L_x_326) ;  /* 0xfffffffc00fc7947 */ /* 0x000fc0000383ffff */
[----:B------:R-:W-:-:S00]  /*b910*/  NOP ;  /* 0x0000000000007918 */ /* 0x000fc00000000000 */
        /* <DEDUP_REMOVED lines=14> */
.L_x_327:


//--------------------- .nv.global.init           --------------------------
	.section	.nv.global.init,"aw",@progbits
.nv.global.init:
	.type		$str$22,@object
	.size		$str$22,($str$23 - $str$22)
$str$22:
        /*0000*/ 	.byte	0x6b, 0x5f, 0x74, 0x69, 0x6c, 0x65, 0x5f, 0x63, 0x6f, 0x75, 0x6e, 0x74, 0x20, 0x3e, 0x3d, 0x20
        /*0010*/ 	.byte	0x31, 0x00
	.type		$str$23,@object
	.size		$str$23,(__unnamed_1 - $str$23)
$str$23:
        /*0012*/ 	.byte	0x2f, 0x74, 0x6d, 0x70, 0x2f, 0x63, 0x75, 0x74, 0x6c, 0x61, 0x73, 0x73, 0x5f, 0x73, 0x77, 0x65
        /*0022*/ 	.byte	0x65, 0x70, 0x5f, 0x73, 0x72, 0x63, 0x2f, 0x69, 0x6e, 0x63, 0x6c, 0x75, 0x64, 0x65, 0x2f, 0x63
        /*0032*/ 	.byte	0x75, 0x74, 0x6c, 0x61, 0x73, 0x73, 0x2f, 0x67, 0x65, 0x6d, 0x6d, 0x2f, 0x63, 0x6f, 0x6c, 0x6c
        /*0042*/ 	.byte	0x65, 0x63, 0x74, 0x69, 0x76, 0x65, 0x2f, 0x73, 0x6d, 0x39, 0x30, 0x5f, 0x6d, 0x6d, 0x61, 0x5f
        /*0052*/ 	.byte	0x74, 0x6d, 0x61, 0x5f, 0x67, 0x6d, 0x6d, 0x61, 0x5f, 0x73, 0x73, 0x5f, 0x77, 0x61, 0x72, 0x70
        /*0062*/ 	.byte	0x73, 0x70, 0x65, 0x63, 0x69, 0x61, 0x6c, 0x69, 0x7a, 0x65, 0x64, 0x2e, 0x68, 0x70, 0x70, 0x00
	.type		__unnamed_1,@object
	.size		__unnamed_1,(.L_0 - __unnamed_1)
__unnamed_1:
        /*0072*/ 	.byte	0x76, 0x6f, 0x69, 0x64, 0x20, 0x63, 0x75, 0x74, 0x6c, 0x61, 0x73, 0x73, 0x3a, 0x3a, 0x67, 0x65
        /* <DEDUP_REMOVED lines=180> */
        /*0bc2*/ 	.byte	0x74, 0x79, 0x5d, 0x00
.L_0:


//--------------------- .nv.shared._ZN7cutlass13device_kernelINS_4gemm6kernel13GemmUniversalIN4cute5tupleIJiiiiEEENS1_10collective13CollectiveMmaINS1_34MainloopSm90TmaGmmaWarpSpecializedILi5ENS5_IJNS4_1CILi1EEESB_SB_EEENS1_32KernelTmaWarpSpecializedPingpongEEENS5_IJNSA_ILi64EEENSA_ILi256EEESF_EEENS_10bfloat16_tENS5_IJSB_llEEESI_SJ_NS4_8TiledMMAINS4_8MMA_AtomIJNS4_4SM904GMMA28MMA_64x256x16_F32BF16BF16_SSILNSN_5MajorE1ELSP_1ELNSN_7ScaleInE1ELSQ_1EEEEEENS4_6LayoutISC_NS5_IJNSA_ILi0EEESU_SU_EEEEENS5_IJNS4_10UnderscoreESX_SX_EEEEENS4_13SM90_TMA_LOADENS4_14ComposedLayoutINS4_7SwizzleILi3ELi4ELi3EEENS4_18smem_ptr_flag_bitsILi16EEENST_INS5_IJSF_NSA_ILi8EEEEEENS5_IJSB_SF_EEEEEEEvNS4_8identityES10_S1A_vS1B_EENS_8epilogue10collective6detail29Sm90TmaWarpSpecializedAdapterINS1E_15DefaultEpilogueISI_NS5_IJlSB_lEEES1I_NS1D_6thread17LinearCombinationISI_Li1EffLNS1J_9ScaleType4KindE0ELNS_15FloatRoundStyleE2ESI_EENS1_15EpilogueDefaultEEEEEvvEEEEvNT_6ParamsE --------------------------
	.section	.nv.shared._ZN7cutlass13device_kernelINS_4gemm6kernel13GemmUniversalIN4cute5tupleIJiiiiEEENS1_10collective13CollectiveMmaINS1_34MainloopSm90TmaGmmaWarpSpecializedILi5ENS5_IJNS4_1CILi1EEESB_SB_EEENS1_32KernelTmaWarpSpecializedPingpongEEENS5_IJNSA_ILi64EEENSA_ILi256EEESF_EEENS_10bfloat16_tENS5_IJSB_llEEESI_SJ_NS4_8TiledMMAINS4_8MMA_AtomIJNS4_4SM904GMMA28MMA_64x256x16_F32BF16BF16_SSILNSN_5MajorE1ELSP_1ELNSN_7ScaleInE1ELSQ_1EEEEEENS4_6LayoutISC_NS5_IJNSA_ILi0EEESU_SU_EEEEENS5_IJNS4_10UnderscoreESX_SX_EEEEENS4_13SM90_TMA_LOADENS4_14ComposedLayoutINS4_7SwizzleILi3ELi4ELi3EEENS4_18smem_ptr_flag_bitsILi16EEENST_INS5_IJSF_NSA_ILi8EEEEEENS5_IJSB_SF_EEEEEEEvNS4_8identityES10_S1A_vS1B_EENS_8epilogue10collective6detail29Sm90TmaWarpSpecializedAdapterINS1E_15DefaultEpilogueISI_NS5_IJlSB_lEEES1I_NS1D_6thread17LinearCombinationISI_Li1EffLNS1J_9ScaleType4KindE0ELNS_15FloatRoundStyleE2ESI_EENS1_15EpilogueDefaultEEEEEvvEEEEvNT_6ParamsE,"aw",@nobits
	.sectionflags	@""
	.align	16
	.zero		1024


//--------------------- .nv.shared.reserved.0     --------------------------
	.section	.nv.shared.reserved.0,"aw",@nobits
	.weak		__nv_reservedSMEM_offset_0_alias
	.size		__nv_reservedSMEM_offset_0_alias, 0, 0
	.other		__nv_reservedSMEM_offset_0_alias,@"STO_CUDA_RESERVED_SHARED STV_DEFAULT"
__nv_reservedSMEM_offset_0_alias:
	.zero		0


//--------------------- .nv.global                --------------------------
	.section	.nv.global,"aw",@nobits
.nv.global:
	.type		_ZN40_INTERNAL_212a5bee_4_k_cu_34b60445_201424cute1_E,@object
	.size		_ZN40_INTERNAL_212a5bee_4_k_cu_34b60445_201424cute1_E,(_ZN40_INTERNAL_212a5bee_4_k_cu_34b60445_201424cuda3std3__45__cpo6cbeginE - _ZN40_INTERNAL_212a5bee_4_k_cu_34b60445_201424cute1_E)
_ZN40_INTERNAL_212a5bee_4_k_cu_34b60445_201424cute1_E:
	.zero		1
	.type		_ZN40_INTERNAL_212a5bee_4_k_cu_34b60445_201424cuda3std3__45__cpo6cbeginE,@object
	.size		_ZN40_INTERNAL_212a5bee_4_k_cu_34b60445_201424cuda3std3__45__cpo6cbeginE,(_ZN40_INTERNAL_212a5bee_4_k_cu_34b60445_201424cuda3std3__48in_placeE - _ZN40_INTERNAL_212a5bee_4_k_cu_34b60445_201424cuda3std3__45__cpo6cbeginE)
_ZN40_INTERNAL_212a5bee_4_k_cu_34b60445_201424cuda3std3__45__cpo6cbeginE:
	.zero		1
	.type		_ZN40_INTERNAL_212a5bee_4_k_cu_34b60445_201424cuda3std3__48in_placeE,@object
	.size		_ZN40_INTERNAL_212a5bee_4_k_cu_34b60445_201424cuda3std3__48in_placeE,(_ZN40_INTERNAL_212a5bee_4_k_cu_34b60445_201424cuda3std6ranges3__45__cpo9iter_moveE - _ZN40_INTERNAL_212a5bee_4_k_cu_34b60445_201424cuda3std3__48in_placeE)
_ZN40_INTERNAL_212a5bee_4_k_cu_34b60445_201424cuda3std3__48in_placeE:
	.zero		1
	.type		_ZN40_INTERNAL_212a5bee_4_k_cu_34b60445_201424cuda3std6ranges3__45__cpo9iter_moveE,@object
	.size		_ZN40_INTERNAL_212a5bee_4_k_cu_34b60445_201424cuda3std6ranges3__45__cpo9iter_moveE,(_ZN40_INTERNAL_212a5bee_4_k_cu_34b60445_201424cuda3std3__45__cpo5beginE - _ZN40_INTERNAL_212a5bee_4_k_cu_34b60445_201424cuda3std6ranges3__45__cpo9iter_moveE)
_ZN40_INTERNAL_212a5bee_4_k_cu_34b60445_201424cuda3std6ranges3__45__cpo9iter_moveE:
	.zero		1
	.type		_ZN40_INTERNAL_212a5bee_4_k_cu_34b60445_201424cuda3std3__45__cpo5beginE,@object
	.size		_ZN40_INTERNAL_212a5bee_4_k_cu_34b60445_201424cuda3std3__45__cpo5beginE,(_ZN40_INTERNAL_212a5bee_4_k_cu_34b60445_201424cuda3std3__442_GLOBAL__N__212a5bee_4_k_cu_34b60445_201426ignoreE - _ZN40_INTERNAL_212a5bee_4_k_cu_34b60445_201424cuda3std3__45__cpo5beginE)
_ZN40_INTERNAL_212a5bee_4_k_cu_34b60445_201424cuda3std3__45__cpo5beginE:
	.zero		1
	.type		_ZN40_INTERNAL_212a5bee_4_k_cu_34b60445_201424cuda3std3__442_GLOBAL__N__212a5bee_4_k_cu_34b60445_201426ignoreE,@object
	.size		_ZN40_INTERNAL_212a5bee_4_k_cu_34b60445_201424cuda3std3__442_GLOBAL__N__212a5bee_4_k_cu_34b60445_201426ignoreE,(_ZN40_INTERNAL_212a5bee_4_k_cu_34b60445_201424cute7productE - _ZN40_INTERNAL_212a5bee_4_k_cu_34b60445_201424cuda3std3__442_GLOBAL__N__212a5bee_4_k_cu_34b60445_201426ignoreE)
_ZN40_INTERNAL_212a5bee_4_k_cu_34b60445_201424cuda3std3__442_GLOBAL__N__212a5bee_4_k_cu_34b60445_201426ignoreE:
	.zero		1
	.type		_ZN40_INTERNAL_212a5bee_4_k_cu_34b60445_201424cute7productE,@object
	.size		_ZN40_INTERNAL_212a5bee_4_k_cu_34b60445_201424cute7productE,(_ZN40_INTERNAL_212a5bee_4_k_cu_34b60445_201424cuda3std3__45__cpo3endE - _ZN40_INTERNAL_212a5bee_4_k_cu_34b60445_201424cute7productE)
_ZN40_INTERNAL_212a5bee_4_k_cu_34b60445_201424cute7productE:
	.zero		1
	.type		_ZN40_INTERNAL_212a5bee_4_k_cu_34b60445_201424cuda3std3__45__cpo3endE,@object
	.size		_ZN40_INTERNAL_212a5bee_4_k_cu_34b60445_201424cuda3std3__45__cpo3endE,(_ZN40_INTERNAL_212a5bee_4_k_cu_34b60445_201424cuda3std3__419piecewise_constructE - _ZN40_INTERNAL_212a5bee_4_k_cu_34b60445_201424cuda3std3__45__cpo3endE)
_ZN40_INTERNAL_212a5bee_4_k_cu_34b60445_201424cuda3std3__45__cpo3endE:
	.zero		1
	.type		_ZN40_INTERNAL_212a5bee_4_k_cu_34b60445_201424cuda3std3__419piecewise_constructE,@object
	.size		_ZN40_INTERNAL_212a5bee_4_k_cu_34b60445_201424cuda3std3__419piecewise_constructE,(_ZN40_INTERNAL_212a5bee_4_k_cu_34b60445_201424cuda3std3__45__cpo4cendE - _ZN40_INTERNAL_212a5bee_4_k_cu_34b60445_201424cuda3std3__419piecewise_constructE)
_ZN40_INTERNAL_212a5bee_4_k_cu_34b60445_201424cuda3std3__419piecewise_constructE:
	.zero		1
	.type		_ZN40_INTERNAL_212a5bee_4_k_cu_34b60445_201424cuda3std3__45__cpo4cendE,@object
	.size		_ZN40_INTERNAL_212a5bee_4_k_cu_34b60445_201424cuda3std3__45__cpo4cendE,(_ZN40_INTERNAL_212a5bee_4_k_cu_34b60445_201424cuda3std6ranges3__45__cpo4swapE - _ZN40_INTERNAL_212a5bee_4_k_cu_34b60445_201424cuda3std3__45__cpo4cendE)
_ZN40_INTERNAL_212a5bee_4_k_cu_34b60445_201424cuda3std3__45__cpo4cendE:
	.zero		1
	.type		_ZN40_INTERNAL_212a5bee_4_k_cu_34b60445_201424cuda3std6ranges3__45__cpo4swapE,@object
	.size		_ZN40_INTERNAL_212a5bee_4_k_cu_34b60445_201424cuda3std6ranges3__45__cpo4swapE,(.L_8 - _ZN40_INTERNAL_212a5bee_4_k_cu_34b60445_201424cuda3std6ranges3__45__cpo4swapE)
_ZN40_INTERNAL_212a5bee_4_k_cu_34b60445_201424cuda3std6ranges3__45__cpo4swapE:
	.zero		1
.L_8:


//--------------------- .nv.constant0._ZN7cutlass13device_kernelINS_4gemm6kernel13GemmUniversalIN4cute5tupleIJiiiiEEENS1_10collective13CollectiveMmaINS1_34MainloopSm90TmaGmmaWarpSpecializedILi5ENS5_IJNS4_1CILi1EEESB_SB_EEENS1_32KernelTmaWarpSpecializedPingpongEEENS5_IJNSA_ILi64EEENSA_ILi256EEESF_EEENS_10bfloat16_tENS5_IJSB_llEEESI_SJ_NS4_8TiledMMAINS4_8MMA_AtomIJNS4_4SM904GMMA28MMA_64x256x16_F32BF16BF16_SSILNSN_5MajorE1ELSP_1ELNSN_7ScaleInE1ELSQ_1EEEEEENS4_6LayoutISC_NS5_IJNSA_ILi0EEESU_SU_EEEEENS5_IJNS4_10UnderscoreESX_SX_EEEEENS4_13SM90_TMA_LOADENS4_14ComposedLayoutINS4_7SwizzleILi3ELi4ELi3EEENS4_18smem_ptr_flag_bitsILi16EEENST_INS5_IJSF_NSA_ILi8EEEEEENS5_IJSB_SF_EEEEEEEvNS4_8identityES10_S1A_vS1B_EENS_8epilogue10collective6detail29Sm90TmaWarpSpecializedAdapterINS1E_15DefaultEpilogueISI_NS5_IJlSB_lEEES1I_NS1D_6thread17LinearCombinationISI_Li1EffLNS1J_9ScaleType4KindE0ELNS_15FloatRoundStyleE2ESI_EENS1_15EpilogueDefaultEEEEEvvEEEEvNT_6ParamsE --------------------------
	.section	.nv.constant0._ZN7cutlass13device_kernelINS_4gemm6kernel13GemmUniversalIN4cute5tupleIJiiiiEEENS1_10collective13CollectiveMmaINS1_34MainloopSm90TmaGmmaWarpSpecializedILi5ENS5_IJNS4_1CILi1EEESB_SB_EEENS1_32KernelTmaWarpSpecializedPingpongEEENS5_IJNSA_ILi64EEENSA_ILi256EEESF_EEENS_10bfloat16_tENS5_IJSB_llEEESI_SJ_NS4_8TiledMMAINS4_8MMA_AtomIJNS4_4SM904GMMA28MMA_64x256x16_F32BF16BF16_SSILNSN_5MajorE1ELSP_1ELNSN_7ScaleInE1ELSQ_1EEEEEENS4_6LayoutISC_NS5_IJNSA_ILi0EEESU_SU_EEEEENS5_IJNS4_10UnderscoreESX_SX_EEEEENS4_13SM90_TMA_LOADENS4_14ComposedLayoutINS4_7SwizzleILi3ELi4ELi3EEENS4_18smem_ptr_flag_bitsILi16EEENST_INS5_IJSF_NSA_ILi8EEEEEENS5_IJSB_SF_EEEEEEEvNS4_8identityES10_S1A_vS1B_EENS_8epilogue10collective6detail29Sm90TmaWarpSpecializedAdapterINS1E_15DefaultEpilogueISI_NS5_IJlSB_lEEES1I_NS1D_6thread17LinearCombinationISI_Li1EffLNS1J_9ScaleType4KindE0ELNS_15FloatRoundStyleE2ESI_EENS1_15EpilogueDefaultEEEEEvvEEEEvNT_6ParamsE,"a",@progbits
	.sectionflags	@""
	.align	4
.nv.constant0._ZN7cutlass13device_kernelINS_4gemm6kernel13GemmUniversalIN4cute5tupleIJiiiiEEENS1_10collective13CollectiveMmaINS1_34MainloopSm90TmaGmmaWarpSpecializedILi5ENS5_IJNS4_1CILi1EEESB_SB_EEENS1_32KernelTmaWarpSpecializedPingpongEEENS5_IJNSA_ILi64EEENSA_ILi256EEESF_EEENS_10bfloat16_tENS5_IJSB_llEEESI_SJ_NS4_8TiledMMAINS4_8MMA_AtomIJNS4_4SM904GMMA28MMA_64x256x16_F32BF16BF16_SSILNSN_5MajorE1ELSP_1ELNSN_7ScaleInE1ELSQ_1EEEEEENS4_6LayoutISC_NS5_IJNSA_ILi0EEESU_SU_EEEEENS5_IJNS4_10UnderscoreESX_SX_EEEEENS4_13SM90_TMA_LOADENS4_14ComposedLayoutINS4_7SwizzleILi3ELi4ELi3EEENS4_18smem_ptr_flag_bitsILi16EEENST_INS5_IJSF_NSA_ILi8EEEEEENS5_IJSB_SF_EEEEEEEvNS4_8identityES10_S1A_vS1B_EENS_8epilogue10collective6detail29Sm90TmaWarpSpecializedAdapterINS1E_15DefaultEpilogueISI_NS5_IJlSB_lEEES1I_NS1D_6thread17LinearCombinationISI_Li1EffLNS1J_9ScaleType4KindE0ELNS_15FloatRoundStyleE2ESI_EENS1_15EpilogueDefaultEEEEEvvEEEEvNT_6ParamsE:
	.zero		1664


//--------------------- SYMBOLS --------------------------

	.type		.nv.reservedSmem.offset0,@object
	.size		.nv.reservedSmem.offset0,0x4
	.type		__assertfail,@function
